	.target	sm_90a

	.elftype	@"ET_EXEC"


//--------------------- .note.nv.tkinfo           --------------------------
	.section	.note.nv.tkinfo,"",@"SHT_NOTE"
	.sectionflags	@"SHF_NOTE_NV_TKINFO"
	.tkinfo
        /*0018*/ 	.word	0x00000002
        /*0030*/ 	.string	""
        /*0030*/ 	.string	"ptxas"
        /*0030*/ 	.string	"Cuda compilation tools, release 13.0, V13.0.88"
        /*0030*/ 	.string	"Build cuda_13.0.r13.0/compiler.36424714_0"
        /*0030*/ 	.string	"-arch sm_90a -m 64 "



//--------------------- .note.nv.cuinfo           --------------------------
	.section	.note.nv.cuinfo,"",@"SHT_NOTE"
	.sectionflags	@"SHF_NOTE_NV_CUINFO"
        /*0018*/ 	.short	0x0002
        /*001a*/ 	.short	0x005a
        /*001c*/ 	.short	0x0082
	.zero		2


//--------------------- .nv.info                  --------------------------
	.section	.nv.info,"",@"SHT_CUDA_INFO"
	.align	4


	//----- nvinfo : EIATTR_REGCOUNT
	.align		4
        /*0000*/ 	.byte	0x04, 0x2f
        /*0002*/ 	.short	(.L_15 - .L_14)
	.align		4
.L_14:
        /*0004*/ 	.word	index@(_ZN7cutlass13device_kernelINS_4gemm6kernel13GemmUniversalIN4cute5tupleIJiiiiEEENS1_10collective13CollectiveMmaINS1_34MainloopSm90TmaGmmaWarpSpecializedILi3ENS5_IJNS4_1CILi1EEESB_SB_EEENS1_35KernelTmaWarpSpecializedCooperativeEEENS5_IJNSA_ILi128EEESF_SF_EEEfNS5_IJlSB_lEEEfSH_NS4_8TiledMMAINS4_8MMA_AtomIJNS4_4SM904GMMA30MMA_64x128x8_F32TF32TF32_SS_TNILNSL_7ScaleInE1ELSN_1EEEEEENS4_6LayoutINS5_IJNSA_ILi2EEESB_SB_EEENS5_IJSB_NSA_ILi0EEEST_EEEEENS5_IJNS4_10UnderscoreESW_SW_EEEEENS4_13SM90_TMA_LOADENS4_14ComposedLayoutINS4_7SwizzleILi3ELi4ELi3EEENS4_18smem_ptr_flag_bitsILi32EEENSQ_INS5_IJNSA_ILi8EEENSA_ILi32EEEEEENS5_IJS16_SB_EEEEEEEvNS4_8identityESZ_S1A_vS1B_EENS_8epilogue10collective6detail29Sm90TmaWarpSpecializedAdapterINS1E_15DefaultEpilogueIfSH_SH_NS1D_6thread17LinearCombinationIfLi1EffLNS1I_9ScaleType4KindE0ELNS_15FloatRoundStyleE2EfEENS1_15EpilogueDefaultEEEEEvvEEEEvNT_6ParamsE)
        /*0008*/ 	.word	0x000000a8


	//----- nvinfo : EIATTR_FRAME_SIZE
	.align		4
.L_15:
        /*000c*/ 	.byte	0x04, 0x11
        /*000e*/ 	.short	(.L_17 - .L_16)
	.align		4
.L_16:
        /*0010*/ 	.word	index@(_ZN7cutlass13device_kernelINS_4gemm6kernel13GemmUniversalIN4cute5tupleIJiiiiEEENS1_10collective13CollectiveMmaINS1_34MainloopSm90TmaGmmaWarpSpecializedILi3ENS5_IJNS4_1CILi1EEESB_SB_EEENS1_35KernelTmaWarpSpecializedCooperativeEEENS5_IJNSA_ILi128EEESF_SF_EEEfNS5_IJlSB_lEEEfSH_NS4_8TiledMMAINS4_8MMA_AtomIJNS4_4SM904GMMA30MMA_64x128x8_F32TF32TF32_SS_TNILNSL_7ScaleInE1ELSN_1EEEEEENS4_6LayoutINS5_IJNSA_ILi2EEESB_SB_EEENS5_IJSB_NSA_ILi0EEEST_EEEEENS5_IJNS4_10UnderscoreESW_SW_EEEEENS4_13SM90_TMA_LOADENS4_14ComposedLayoutINS4_7SwizzleILi3ELi4ELi3EEENS4_18smem_ptr_flag_bitsILi32EEENSQ_INS5_IJNSA_ILi8EEENSA_ILi32EEEEEENS5_IJS16_SB_EEEEEEEvNS4_8identityESZ_S1A_vS1B_EENS_8epilogue10collective6detail29Sm90TmaWarpSpecializedAdapterINS1E_15DefaultEpilogueIfSH_SH_NS1D_6thread17LinearCombinationIfLi1EffLNS1I_9ScaleType4KindE0ELNS_15FloatRoundStyleE2EfEENS1_15EpilogueDefaultEEEEEvvEEEEvNT_6ParamsE)
        /*0014*/ 	.word	0x00000000


	//----- nvinfo : EIATTR_MIN_STACK_SIZE
	.align		4
.L_17:
        /*0018*/ 	.byte	0x04, 0x12
        /*001a*/ 	.short	(.L_19 - .L_18)
	.align		4
.L_18:
        /*001c*/ 	.word	index@(_ZN7cutlass13device_kernelINS_4gemm6kernel13GemmUniversalIN4cute5tupleIJiiiiEEENS1_10collective13CollectiveMmaINS1_34MainloopSm90TmaGmmaWarpSpecializedILi3ENS5_IJNS4_1CILi1EEESB_SB_EEENS1_35KernelTmaWarpSpecializedCooperativeEEENS5_IJNSA_ILi128EEESF_SF_EEEfNS5_IJlSB_lEEEfSH_NS4_8TiledMMAINS4_8MMA_AtomIJNS4_4SM904GMMA30MMA_64x128x8_F32TF32TF32_SS_TNILNSL_7ScaleInE1ELSN_1EEEEEENS4_6LayoutINS5_IJNSA_ILi2EEESB_SB_EEENS5_IJSB_NSA_ILi0EEEST_EEEEENS5_IJNS4_10UnderscoreESW_SW_EEEEENS4_13SM90_TMA_LOADENS4_14ComposedLayoutINS4_7SwizzleILi3ELi4ELi3EEENS4_18smem_ptr_flag_bitsILi32EEENSQ_INS5_IJNSA_ILi8EEENSA_ILi32EEEEEENS5_IJS16_SB_EEEEEEEvNS4_8identityESZ_S1A_vS1B_EENS_8epilogue10collective6detail29Sm90TmaWarpSpecializedAdapterINS1E_15DefaultEpilogueIfSH_SH_NS1D_6thread17LinearCombinationIfLi1EffLNS1I_9ScaleType4KindE0ELNS_15FloatRoundStyleE2EfEENS1_15EpilogueDefaultEEEEEvvEEEEvNT_6ParamsE)
        /*0020*/ 	.word	0x00000000
.L_19:


//--------------------- .nv.compat                --------------------------
	.section	.nv.compat,"",@"SHT_CUDA_COMPAT_INFO"
	.align	4
        /*0000*/ 	.byte	0x02, 0x09, 0x01, 0x00, 0x02, 0x02, 0x04, 0x00, 0x02, 0x05, 0x05, 0x00, 0x03, 0x07, 0x01, 0x01
        /*0010*/ 	.byte	0x02, 0x03, 0x01, 0x00, 0x02, 0x06, 0x01, 0x00, 0x04, 0x0b, 0x08, 0x00, 0x00, 0x00, 0x00, 0x00
        /*0020*/ 	.byte	0x00, 0x00, 0x00, 0x00


//--------------------- .nv.info._ZN7cutlass13device_kernelINS_4gemm6kernel13GemmUniversalIN4cute5tupleIJiiiiEEENS1_10collective13CollectiveMmaINS1_34MainloopSm90TmaGmmaWarpSpecializedILi3ENS5_IJNS4_1CILi1EEESB_SB_EEENS1_35KernelTmaWarpSpecializedCooperativeEEENS5_IJNSA_ILi128EEESF_SF_EEEfNS5_IJlSB_lEEEfSH_NS4_8TiledMMAINS4_8MMA_AtomIJNS4_4SM904GMMA30MMA_64x128x8_F32TF32TF32_SS_TNILNSL_7ScaleInE1ELSN_1EEEEEENS4_6LayoutINS5_IJNSA_ILi2EEESB_SB_EEENS5_IJSB_NSA_ILi0EEEST_EEEEENS5_IJNS4_10UnderscoreESW_SW_EEEEENS4_13SM90_TMA_LOADENS4_14ComposedLayoutINS4_7SwizzleILi3ELi4ELi3EEENS4_18smem_ptr_flag_bitsILi32EEENSQ_INS5_IJNSA_ILi8EEENSA_ILi32EEEEEENS5_IJS16_SB_EEEEEEEvNS4_8identityESZ_S1A_vS1B_EENS_8epilogue10collective6detail29Sm90TmaWarpSpecializedAdapterINS1E_15DefaultEpilogueIfSH_SH_NS1D_6thread17LinearCombinationIfLi1EffLNS1I_9ScaleType4KindE0ELNS_15FloatRoundStyleE2EfEENS1_15EpilogueDefaultEEEEEvvEEEEvNT_6ParamsE --------------------------
	.section	.nv.info._ZN7cutlass13device_kernelINS_4gemm6kernel13GemmUniversalIN4cute5tupleIJiiiiEEENS1_10collective13CollectiveMmaINS1_34MainloopSm90TmaGmmaWarpSpecializedILi3ENS5_IJNS4_1CILi1EEESB_SB_EEENS1_35KernelTmaWarpSpecializedCooperativeEEENS5_IJNSA_ILi128EEESF_SF_EEEfNS5_IJlSB_lEEEfSH_NS4_8TiledMMAINS4_8MMA_AtomIJNS4_4SM904GMMA30MMA_64x128x8_F32TF32TF32_SS_TNILNSL_7ScaleInE1ELSN_1EEEEEENS4_6LayoutINS5_IJNSA_ILi2EEESB_SB_EEENS5_IJSB_NSA_ILi0EEEST_EEEEENS5_IJNS4_10UnderscoreESW_SW_EEEEENS4_13SM90_TMA_LOADENS4_14ComposedLayoutINS4_7SwizzleILi3ELi4ELi3EEENS4_18smem_ptr_flag_bitsILi32EEENSQ_INS5_IJNSA_ILi8EEENSA_ILi32EEEEEENS5_IJS16_SB_EEEEEEEvNS4_8identityESZ_S1A_vS1B_EENS_8epilogue10collective6detail29Sm90TmaWarpSpecializedAdapterINS1E_15DefaultEpilogueIfSH_SH_NS1D_6thread17LinearCombinationIfLi1EffLNS1I_9ScaleType4KindE0ELNS_15FloatRoundStyleE2EfEENS1_15EpilogueDefaultEEEEEvvEEEEvNT_6ParamsE,"",@"SHT_CUDA_INFO"
	.sectionflags	@""
	.align	4


	//----- nvinfo : EIATTR_CUDA_API_VERSION
	.align		4
        /*0000*/ 	.byte	0x04, 0x37
        /*0002*/ 	.short	(.L_21 - .L_20)
.L_20:
        /*0004*/ 	.word	0x00000082


	//----- nvinfo : EIATTR_KPARAM_INFO
	.align		4
.L_21:
        /*0008*/ 	.byte	0x04, 0x17
        /*000a*/ 	.short	(.L_23 - .L_22)
.L_22:
        /*000c*/ 	.word	0x00000000
        /*0010*/ 	.short	0x0000
        /*0012*/ 	.short	0x0070
        /*0014*/ 	.byte	0x00, 0xf0, 0x01, 0x10


	//----- nvinfo : EIATTR_SPARSE_MMA_MASK
	.align		4
.L_23:
        /*0018*/ 	.byte	0x03, 0x50
        /*001a*/ 	.short	0x0000


	//----- nvinfo : EIATTR_MAXREG_COUNT
	.align		4
        /*001c*/ 	.byte	0x03, 0x1b
        /*001e*/ 	.short	0x00a8


	//----- nvinfo : EIATTR_NUM_BARRIERS
	.align		4
        /*0020*/ 	.byte	0x02, 0x4c
        /*0022*/ 	.byte	0x01
	.zero		1


	//----- nvinfo : EIATTR_EXTERNS
	.align		4
        /*0024*/ 	.byte	0x04, 0x0f
        /*0026*/ 	.short	(.L_25 - .L_24)


	//   ....[0]....
	.align		4
.L_24:
        /*0028*/ 	.word	index@(__assertfail)


	//----- nvinfo : EIATTR_MERCURY_ISA_VERSION
	.align		4
.L_25:
        /*002c*/ 	.byte	0x03, 0x5f
        /*002e*/ 	.short	0x0101


	//----- nvinfo : EIATTR_INT_WARP_WIDE_INSTR_OFFSETS
	.align		4
        /*0030*/ 	.byte	0x04, 0x31
        /*0032*/ 	.short	(.L_27 - .L_26)


	//   ....[0]....
.L_26:
        /*0034*/ 	.word	0x000003d0


	//   ....[1]....
        /*0038*/ 	.word	0x000003e0


	//   ....[2]....
        /*003c*/ 	.word	0x000004a0


	//----- nvinfo : EIATTR_COOP_GROUP_MASK_REGIDS
	.align		4
.L_27:
        /*0040*/ 	.byte	0x04, 0x29
        /*0042*/ 	.short	(.L_29 - .L_28)


	//   ....[0]....
.L_28:
        /*0044*/ 	.word	0xffffffff


	//   ....[1]....
        /*0048*/ 	.word	0xffffffff


	//   ....[2]....
        /*004c*/ 	.word	0xffffffff


	//   ....[3]....
        /*0050*/ 	.word	0xffffffff


	//   ....[4]....
        /*0054*/ 	.word	0xffffffff


	//----- nvinfo : EIATTR_COOP_GROUP_INSTR_OFFSETS
	.align		4
.L_29:
        /*0058*/ 	.byte	0x04, 0x28
        /*005a*/ 	.short	(.L_31 - .L_30)


	//   ....[0]....
.L_30:
        /*005c*/ 	.word	0x00000060


	//   ....[1]....
        /*0060*/ 	.word	0x00000070


	//   ....[2]....
        /*0064*/ 	.word	0x00000130


	//   ....[3]....
        /*0068*/ 	.word	0x000002a0


	//   ....[4]....
        /*006c*/ 	.word	0x000011a0


	//----- nvinfo : EIATTR_REG_RECONFIG
	.align		4
.L_31:
        /*0070*/ 	.byte	0x01, 0x54
	.zero		2


	//----- nvinfo : EIATTR_SYSCALL_OFFSETS
	.align		4
        /*0074*/ 	.byte	0x04, 0x46
        /*0076*/ 	.short	(.L_33 - .L_32)


	//   ....[0]....
.L_32:
        /*0078*/ 	.word	0x00001390


	//----- nvinfo : EIATTR_MBARRIER_INSTR_OFFSETS
	.align		4
.L_33:
        /*007c*/ 	.byte	0x04, 0x39
        /*007e*/ 	.short	(.L_35 - .L_34)


	//   ....[0]....
.L_34:
        /*0080*/ 	.word	0x00000230
        /*0084*/ 	.word	0x000000ff
        /*0088*/ 	.word	0x00000000
        /*008c*/ 	.short	0x0100
        /*008e*/ 	.byte	0x08
	.zero		1


	//   ....[1]....
        /*0090*/ 	.word	0x00000240
        /*0094*/ 	.word	0x000000ff
        /*0098*/ 	.word	0x00000018
        /*009c*/ 	.short	0x0100
        /*009e*/ 	.byte	0x08
	.zero		1


	//   ....[2]....
        /*00a0*/ 	.word	0x00000250
        /*00a4*/ 	.word	0x000000ff
        /*00a8*/ 	.word	0x00000008
        /*00ac*/ 	.short	0x0100
        /*00ae*/ 	.byte	0x08
	.zero		1


	//   ....[3]....
        /*00b0*/ 	.word	0x00000260
        /*00b4*/ 	.word	0x000000ff
        /*00b8*/ 	.word	0x00000020
        /*00bc*/ 	.short	0x0100
        /*00be*/ 	.byte	0x08
	.zero		1


	//   ....[4]....
        /*00c0*/ 	.word	0x00000270
        /*00c4*/ 	.word	0x000000ff
        /*00c8*/ 	.word	0x00000010
        /*00cc*/ 	.short	0x0100
        /*00ce*/ 	.byte	0x08
	.zero		1


	//   ....[5]....
        /*00d0*/ 	.word	0x00000280
        /*00d4*/ 	.word	0x000000ff
        /*00d8*/ 	.word	0x00000028
        /*00dc*/ 	.short	0x0100
        /*00de*/ 	.byte	0x08
	.zero		1


	//   ....[6]....
        /*00e0*/ 	.word	0x00000520
        /*00e4*/ 	.word	0x000000ff
        /*00e8*/ 	.word	0x00000040
        /*00ec*/ 	.short	0x0100
        /*00ee*/ 	.byte	0x08
	.zero		1


	//   ....[7]....
        /*00f0*/ 	.word	0x000005a0
        /*00f4*/ 	.word	0x000000ff
        /*00f8*/ 	.word	0x00000048
        /*00fc*/ 	.short	0x0100
        /*00fe*/ 	.byte	0x08
	.zero		1


	//   ....[8]....
        /*0100*/ 	.word	0x00001410
        /*0104*/ 	.word	0x00000003
        /*0108*/ 	.word	0x00000000
        /*010c*/ 	.short	0x010a
        /*010e*/ 	.byte	0x3f
	.zero		1


	//   ....[9]....
        /*0110*/ 	.word	0x00001470
        /*0114*/ 	.word	0x00000003
        /*0118*/ 	.word	0x00000000
        /*011c*/ 	.short	0x010a
        /*011e*/ 	.byte	0x3f
	.zero		1


	//   ....[10]....
        /*0120*/ 	.word	0x00001d20
        /*0124*/ 	.word	0x000000ff
        /*0128*/ 	.word	0x00000000
        /*012c*/ 	.short	0x010a
        /*012e*/ 	.byte	0x04
	.zero		1


	//   ....[11]....
        /*0130*/ 	.word	0x00001d60
        /*0134*/ 	.word	0x000000ff
        /*0138*/ 	.word	0x00000000
        /*013c*/ 	.short	0x010a
        /*013e*/ 	.byte	0x04
	.zero		1


	//   ....[12]....
        /*0140*/ 	.word	0x00002500
        /*0144*/ 	.word	0x000000ff
        /*0148*/ 	.word	0x00000000
        /*014c*/ 	.short	0x0101
        /*014e*/ 	.byte	0x0a
	.zero		1


	//   ....[13]....
        /*0150*/ 	.word	0x000026e0
        /*0154*/ 	.word	0x000000ff
        /*0158*/ 	.word	0x00000000
        /*015c*/ 	.short	0x0101
        /*015e*/ 	.byte	0x06
	.zero		1


	//   ....[14]....
        /*0160*/ 	.word	0x00006c40
        /*0164*/ 	.word	0x0000000e
        /*0168*/ 	.word	0x00000018
        /*016c*/ 	.short	0x010a
        /*016e*/ 	.byte	0x3f
	.zero		1


	//   ....[15]....
        /*0170*/ 	.word	0x000071d0
        /*0174*/ 	.word	0x00000006
        /*0178*/ 	.word	0x00000048
        /*017c*/ 	.short	0x0101
        /*017e*/ 	.byte	0x3f
	.zero		1


	//   ....[16]....
        /*0180*/ 	.word	0x000078f0
        /*0184*/ 	.word	0x00000007
        /*0188*/ 	.word	0x00000000
        /*018c*/ 	.short	0x010a
        /*018e*/ 	.byte	0x3f
	.zero		1


	//   ....[17]....
        /*0190*/ 	.word	0x00007970
        /*0194*/ 	.word	0x00000009
        /*0198*/ 	.word	0x00000000
        /*019c*/ 	.short	0x010a
        /*019e*/ 	.byte	0x3f
	.zero		1


	//   ....[18]....
        /*01a0*/ 	.word	0x00007a00
        /*01a4*/ 	.word	0x00000003
        /*01a8*/ 	.word	0x00000000
        /*01ac*/ 	.short	0x010a
        /*01ae*/ 	.byte	0x3f
	.zero		1


	//   ....[19]....
        /*01b0*/ 	.word	0x00007a60
        /*01b4*/ 	.word	0x00000003
        /*01b8*/ 	.word	0x00000000
        /*01bc*/ 	.short	0x010a
        /*01be*/ 	.byte	0x3f
	.zero		1


	//   ....[20]....
        /*01c0*/ 	.word	0x00007ac0
        /*01c4*/ 	.word	0x00000004
        /*01c8*/ 	.word	0x00000000
        /*01cc*/ 	.short	0x010a
        /*01ce*/ 	.byte	0x3f
	.zero		1


	//   ....[21]....
        /*01d0*/ 	.word	0x00007b90
        /*01d4*/ 	.word	0x0000000e
        /*01d8*/ 	.word	0x00000018
        /*01dc*/ 	.short	0x010a
        /*01de*/ 	.byte	0x3f
	.zero		1


	//   ....[22]....
        /*01e0*/ 	.word	0x00007c60
        /*01e4*/ 	.word	0x00000007
        /*01e8*/ 	.word	0x00000000
        /*01ec*/ 	.short	0x010a
        /*01ee*/ 	.byte	0x3f
	.zero		1


	//   ....[23]....
        /*01f0*/ 	.word	0x00007cb0
        /*01f4*/ 	.word	0x00000009
        /*01f8*/ 	.word	0x00000000
        /*01fc*/ 	.short	0x010a
        /*01fe*/ 	.byte	0x3f
	.zero		1


	//----- nvinfo : EIATTR_NUM_MBARRIERS
	.align		4
.L_35:
        /*0200*/ 	.byte	0x03, 0x38
        /*0202*/ 	.short	0x0008


	//----- nvinfo : EIATTR_EXIT_INSTR_OFFSETS
	.align		4
        /*0204*/ 	.byte	0x04, 0x1c
        /*0206*/ 	.short	(.L_37 - .L_36)


	//   ....[0]....
.L_36:
        /*0208*/ 	.word	0x00000640


	//   ....[1]....
        /*020c*/ 	.word	0x00000f00


	//   ....[2]....
        /*0210*/ 	.word	0x00006320


	//   ....[3]....
        /*0214*/ 	.word	0x00006950


	//   ....[4]....
        /*0218*/ 	.word	0x00007a50


	//----- nvinfo : EIATTR_MAX_THREADS
	.align		4
.L_37:
        /*021c*/ 	.byte	0x04, 0x05
        /*021e*/ 	.short	(.L_39 - .L_38)
.L_38:
        /*0220*/ 	.word	0x00000180
        /*0224*/ 	.word	0x00000001
        /*0228*/ 	.word	0x00000001


	//----- nvinfo : EIATTR_CRS_STACK_SIZE
	.align		4
.L_39:
        /*022c*/ 	.byte	0x04, 0x1e
        /*022e*/ 	.short	(.L_41 - .L_40)
.L_40:
        /*0230*/ 	.word	0x00000000


	//----- nvinfo : EIATTR_CBANK_PARAM_SIZE
	.align		4
.L_41:
        /*0234*/ 	.byte	0x03, 0x19
        /*0236*/ 	.short	0x0470


	//----- nvinfo : EIATTR_PARAM_CBANK
	.align		4
        /*0238*/ 	.byte	0x04, 0x0a
        /*023a*/ 	.short	(.L_43 - .L_42)
	.align		4
.L_42:
        /*023c*/ 	.word	index@(.nv.constant0._ZN7cutlass13device_kernelINS_4gemm6kernel13GemmUniversalIN4cute5tupleIJiiiiEEENS1_10collective13CollectiveMmaINS1_34MainloopSm90TmaGmmaWarpSpecializedILi3ENS5_IJNS4_1CILi1EEESB_SB_EEENS1_35KernelTmaWarpSpecializedCooperativeEEENS5_IJNSA_ILi128EEESF_SF_EEEfNS5_IJlSB_lEEEfSH_NS4_8TiledMMAINS4_8MMA_AtomIJNS4_4SM904GMMA30MMA_64x128x8_F32TF32TF32_SS_TNILNSL_7ScaleInE1ELSN_1EEEEEENS4_6LayoutINS5_IJNSA_ILi2EEESB_SB_EEENS5_IJSB_NSA_ILi0EEEST_EEEEENS5_IJNS4_10UnderscoreESW_SW_EEEEENS4_13SM90_TMA_LOADENS4_14ComposedLayoutINS4_7SwizzleILi3ELi4ELi3EEENS4_18smem_ptr_flag_bitsILi32EEENSQ_INS5_IJNSA_ILi8EEENSA_ILi32EEEEEENS5_IJS16_SB_EEEEEEEvNS4_8identityESZ_S1A_vS1B_EENS_8epilogue10collective6detail29Sm90TmaWarpSpecializedAdapterINS1E_15DefaultEpilogueIfSH_SH_NS1D_6thread17LinearCombinationIfLi1EffLNS1I_9ScaleType4KindE0ELNS_15FloatRoundStyleE2EfEENS1_15EpilogueDefaultEEEEEvvEEEEvNT_6ParamsE)
        /*0240*/ 	.short	0x0210
        /*0242*/ 	.short	0x0470


	//----- nvinfo : EIATTR_SW_WAR
	.align		4
.L_43:
        /*0244*/ 	.byte	0x04, 0x36
        /*0246*/ 	.short	(.L_45 - .L_44)
.L_44:
        /*0248*/ 	.word	0x00000008
.L_45:


//--------------------- .nv.callgraph             --------------------------
	.section	.nv.callgraph,"",@"SHT_CUDA_CALLGRAPH"
	.align	4
	.sectionentsize	8
	.align		4
        /*0000*/ 	.word	0x00000000
	.align		4
        /*0004*/ 	.word	0xffffffff
	.align		4
        /*0008*/ 	.word	index@(_ZN7cutlass13device_kernelINS_4gemm6kernel13GemmUniversalIN4cute5tupleIJiiiiEEENS1_10collective13CollectiveMmaINS1_34MainloopSm90TmaGmmaWarpSpecializedILi3ENS5_IJNS4_1CILi1EEESB_SB_EEENS1_35KernelTmaWarpSpecializedCooperativeEEENS5_IJNSA_ILi128EEESF_SF_EEEfNS5_IJlSB_lEEEfSH_NS4_8TiledMMAINS4_8MMA_AtomIJNS4_4SM904GMMA30MMA_64x128x8_F32TF32TF32_SS_TNILNSL_7ScaleInE1ELSN_1EEEEEENS4_6LayoutINS5_IJNSA_ILi2EEESB_SB_EEENS5_IJSB_NSA_ILi0EEEST_EEEEENS5_IJNS4_10UnderscoreESW_SW_EEEEENS4_13SM90_TMA_LOADENS4_14ComposedLayoutINS4_7SwizzleILi3ELi4ELi3EEENS4_18smem_ptr_flag_bitsILi32EEENSQ_INS5_IJNSA_ILi8EEENSA_ILi32EEEEEENS5_IJS16_SB_EEEEEEEvNS4_8identityESZ_S1A_vS1B_EENS_8epilogue10collective6detail29Sm90TmaWarpSpecializedAdapterINS1E_15DefaultEpilogueIfSH_SH_NS1D_6thread17LinearCombinationIfLi1EffLNS1I_9ScaleType4KindE0ELNS_15FloatRoundStyleE2EfEENS1_15EpilogueDefaultEEEEEvvEEEEvNT_6ParamsE)
	.align		4
        /*000c*/ 	.word	index@(__assertfail)
	.align		4
        /*0010*/ 	.word	0x00000000
	.align		4
        /*0014*/ 	.word	0xfffffffe
	.align		4
        /*0018*/ 	.word	0x00000000
	.align		4
        /*001c*/ 	.word	0xfffffffd
	.align		4
        /*0020*/ 	.word	0x00000000
	.align		4
        /*0024*/ 	.word	0xfffffffc


//--------------------- .nv.constant4             --------------------------
	.section	.nv.constant4,"a",@progbits
	.align	8
	.align		8
.nv.constant4:
        /*0000*/ 	.dword	__assertfail
	.align		8
        /*0008*/ 	.dword	__unnamed_1
	.align		8
        /*0010*/ 	.dword	_ZN40_INTERNAL_3a741431_4_k_cu_d85a3839_232734cuda3std3__45__cpo5beginE
	.align		8
        /*0018*/ 	.dword	_ZN40_INTERNAL_3a741431_4_k_cu_d85a3839_232734cuda3std3__45__cpo3endE
	.align		8
        /*0020*/ 	.dword	_ZN40_INTERNAL_3a741431_4_k_cu_d85a3839_232734cuda3std3__45__cpo6cbeginE
	.align		8
        /*0028*/ 	.dword	_ZN40_INTERNAL_3a741431_4_k_cu_d85a3839_232734cuda3std3__45__cpo4cendE
	.align		8
        /*0030*/ 	.dword	_ZN40_INTERNAL_3a741431_4_k_cu_d85a3839_232734cuda3std3__442_GLOBAL__N__3a741431_4_k_cu_d85a3839_232736ignoreE
	.align		8
        /*0038*/ 	.dword	_ZN40_INTERNAL_3a741431_4_k_cu_d85a3839_232734cuda3std3__419piecewise_constructE
	.align		8
        /*0040*/ 	.dword	_ZN40_INTERNAL_3a741431_4_k_cu_d85a3839_232734cuda3std3__48in_placeE
	.align		8
        /*0048*/ 	.dword	_ZN40_INTERNAL_3a741431_4_k_cu_d85a3839_232734cuda3std6ranges3__45__cpo4swapE
	.align		8
        /*0050*/ 	.dword	_ZN40_INTERNAL_3a741431_4_k_cu_d85a3839_232734cuda3std6ranges3__45__cpo9iter_moveE
	.align		8
        /*0058*/ 	.dword	_ZN40_INTERNAL_3a741431_4_k_cu_d85a3839_232734cute7productE
	.align		8
        /*0060*/ 	.dword	_ZN40_INTERNAL_3a741431_4_k_cu_d85a3839_232734cute1_E
	.align		8
        /*0068*/ 	.dword	$str$22
	.align		8
        /*0070*/ 	.dword	$str$23


//--------------------- .text._ZN7cutlass13device_kernelINS_4gemm6kernel13GemmUniversalIN4cute5tupleIJiiiiEEENS1_10collective13CollectiveMmaINS1_34MainloopSm90TmaGmmaWarpSpecializedILi3ENS5_IJNS4_1CILi1EEESB_SB_EEENS1_35KernelTmaWarpSpecializedCooperativeEEENS5_IJNSA_ILi128EEESF_SF_EEEfNS5_IJlSB_lEEEfSH_NS4_8TiledMMAINS4_8MMA_AtomIJNS4_4SM904GMMA30MMA_64x128x8_F32TF32TF32_SS_TNILNSL_7ScaleInE1ELSN_1EEEEEENS4_6LayoutINS5_IJNSA_ILi2EEESB_SB_EEENS5_IJSB_NSA_ILi0EEEST_EEEEENS5_IJNS4_10UnderscoreESW_SW_EEEEENS4_13SM90_TMA_LOADENS4_14ComposedLayoutINS4_7SwizzleILi3ELi4ELi3EEENS4_18smem_ptr_flag_bitsILi32EEENSQ_INS5_IJNSA_ILi8EEENSA_ILi32EEEEEENS5_IJS16_SB_EEEEEEEvNS4_8identityESZ_S1A_vS1B_EENS_8epilogue10collective6detail29Sm90TmaWarpSpecializedAdapterINS1E_15DefaultEpilogueIfSH_SH_NS1D_6thread17LinearCombinationIfLi1EffLNS1I_9ScaleType4KindE0ELNS_15FloatRoundStyleE2EfEENS1_15EpilogueDefaultEEEEEvvEEEEvNT_6ParamsE --------------------------
	.section	.text._ZN7cutlass13device_kernelINS_4gemm6kernel13GemmUniversalIN4cute5tupleIJiiiiEEENS1_10collective13CollectiveMmaINS1_34MainloopSm90TmaGmmaWarpSpecializedILi3ENS5_IJNS4_1CILi1EEESB_SB_EEENS1_35KernelTmaWarpSpecializedCooperativeEEENS5_IJNSA_ILi128EEESF_SF_EEEfNS5_IJlSB_lEEEfSH_NS4_8TiledMMAINS4_8MMA_AtomIJNS4_4SM904GMMA30MMA_64x128x8_F32TF32TF32_SS_TNILNSL_7ScaleInE1ELSN_1EEEEEENS4_6LayoutINS5_IJNSA_ILi2EEESB_SB_EEENS5_IJSB_NSA_ILi0EEEST_EEEEENS5_IJNS4_10UnderscoreESW_SW_EEEEENS4_13SM90_TMA_LOADENS4_14ComposedLayoutINS4_7SwizzleILi3ELi4ELi3EEENS4_18smem_ptr_flag_bitsILi32EEENSQ_INS5_IJNSA_ILi8EEENSA_ILi32EEEEEENS5_IJS16_SB_EEEEEEEvNS4_8identityESZ_S1A_vS1B_EENS_8epilogue10collective6detail29Sm90TmaWarpSpecializedAdapterINS1E_15DefaultEpilogueIfSH_SH_NS1D_6thread17LinearCombinationIfLi1EffLNS1I_9ScaleType4KindE0ELNS_15FloatRoundStyleE2EfEENS1_15EpilogueDefaultEEEEEvvEEEEvNT_6ParamsE,"ax",@progbits
	.align	128
.text._ZN7cutlass13device_kernelINS_4gemm6kernel13GemmUniversalIN4cute5tupleIJiiiiEEENS1_10collective13CollectiveMmaINS1_34MainloopSm90TmaGmmaWarpSpecializedILi3ENS5_IJNS4_1CILi1EEESB_SB_EEENS1_35KernelTmaWarpSpecializedCooperativeEEENS5_IJNSA_ILi128EEESF_SF_EEEfNS5_IJlSB_lEEEfSH_NS4_8TiledMMAINS4_8MMA_AtomIJNS4_4SM904GMMA30MMA_64x128x8_F32TF32TF32_SS_TNILNSL_7ScaleInE1ELSN_1EEEEEENS4_6LayoutINS5_IJNSA_ILi2EEESB_SB_EEENS5_IJSB_NSA_ILi0EEEST_EEEEENS5_IJNS4_10UnderscoreESW_SW_EEEEENS4_13SM90_TMA_LOADENS4_14ComposedLayoutINS4_7SwizzleILi3ELi4ELi3EEENS4_18smem_ptr_flag_bitsILi32EEENSQ_INS5_IJNSA_ILi8EEENSA_ILi32EEEEEENS5_IJS16_SB_EEEEEEEvNS4_8identityESZ_S1A_vS1B_EENS_8epilogue10collective6detail29Sm90TmaWarpSpecializedAdapterINS1E_15DefaultEpilogueIfSH_SH_NS1D_6thread17LinearCombinationIfLi1EffLNS1I_9ScaleType4KindE0ELNS_15FloatRoundStyleE2EfEENS1_15EpilogueDefaultEEEEEvvEEEEvNT_6ParamsE:
        .type           _ZN7cutlass13device_kernelINS_4gemm6kernel13GemmUniversalIN4cute5tupleIJiiiiEEENS1_10collective13CollectiveMmaINS1_34MainloopSm90TmaGmmaWarpSpecializedILi3ENS5_IJNS4_1CILi1EEESB_SB_EEENS1_35KernelTmaWarpSpecializedCooperativeEEENS5_IJNSA_ILi128EEESF_SF_EEEfNS5_IJlSB_lEEEfSH_NS4_8TiledMMAINS4_8MMA_AtomIJNS4_4SM904GMMA30MMA_64x128x8_F32TF32TF32_SS_TNILNSL_7ScaleInE1ELSN_1EEEEEENS4_6LayoutINS5_IJNSA_ILi2EEESB_SB_EEENS5_IJSB_NSA_ILi0EEEST_EEEEENS5_IJNS4_10UnderscoreESW_SW_EEEEENS4_13SM90_TMA_LOADENS4_14ComposedLayoutINS4_7SwizzleILi3ELi4ELi3EEENS4_18smem_ptr_flag_bitsILi32EEENSQ_INS5_IJNSA_ILi8EEENSA_ILi32EEEEEENS5_IJS16_SB_EEEEEEEvNS4_8identityESZ_S1A_vS1B_EENS_8epilogue10collective6detail29Sm90TmaWarpSpecializedAdapterINS1E_15DefaultEpilogueIfSH_SH_NS1D_6thread17LinearCombinationIfLi1EffLNS1I_9ScaleType4KindE0ELNS_15FloatRoundStyleE2EfEENS1_15EpilogueDefaultEEEEEvvEEEEvNT_6ParamsE,@function
        .size           _ZN7cutlass13device_kernelINS_4gemm6kernel13GemmUniversalIN4cute5tupleIJiiiiEEENS1_10collective13CollectiveMmaINS1_34MainloopSm90TmaGmmaWarpSpecializedILi3ENS5_IJNS4_1CILi1EEESB_SB_EEENS1_35KernelTmaWarpSpecializedCooperativeEEENS5_IJNSA_ILi128EEESF_SF_EEEfNS5_IJlSB_lEEEfSH_NS4_8TiledMMAINS4_8MMA_AtomIJNS4_4SM904GMMA30MMA_64x128x8_F32TF32TF32_SS_TNILNSL_7ScaleInE1ELSN_1EEEEEENS4_6LayoutINS5_IJNSA_ILi2EEESB_SB_EEENS5_IJSB_NSA_ILi0EEEST_EEEEENS5_IJNS4_10UnderscoreESW_SW_EEEEENS4_13SM90_TMA_LOADENS4_14ComposedLayoutINS4_7SwizzleILi3ELi4ELi3EEENS4_18smem_ptr_flag_bitsILi32EEENSQ_INS5_IJNSA_ILi8EEENSA_ILi32EEEEEENS5_IJS16_SB_EEEEEEEvNS4_8identityESZ_S1A_vS1B_EENS_8epilogue10collective6detail29Sm90TmaWarpSpecializedAdapterINS1E_15DefaultEpilogueIfSH_SH_NS1D_6thread17LinearCombinationIfLi1EffLNS1I_9ScaleType4KindE0ELNS_15FloatRoundStyleE2EfEENS1_15EpilogueDefaultEEEEEvvEEEEvNT_6ParamsE,(.L_x_192 - _ZN7cutlass13device_kernelINS_4gemm6kernel13GemmUniversalIN4cute5tupleIJiiiiEEENS1_10collective13CollectiveMmaINS1_34MainloopSm90TmaGmmaWarpSpecializedILi3ENS5_IJNS4_1CILi1EEESB_SB_EEENS1_35KernelTmaWarpSpecializedCooperativeEEENS5_IJNSA_ILi128EEESF_SF_EEEfNS5_IJlSB_lEEEfSH_NS4_8TiledMMAINS4_8MMA_AtomIJNS4_4SM904GMMA30MMA_64x128x8_F32TF32TF32_SS_TNILNSL_7ScaleInE1ELSN_1EEEEEENS4_6LayoutINS5_IJNSA_ILi2EEESB_SB_EEENS5_IJSB_NSA_ILi0EEEST_EEEEENS5_IJNS4_10UnderscoreESW_SW_EEEEENS4_13SM90_TMA_LOADENS4_14ComposedLayoutINS4_7SwizzleILi3ELi4ELi3EEENS4_18smem_ptr_flag_bitsILi32EEENSQ_INS5_IJNSA_ILi8EEENSA_ILi32EEEEEENS5_IJS16_SB_EEEEEEEvNS4_8identityESZ_S1A_vS1B_EENS_8epilogue10collective6detail29Sm90TmaWarpSpecializedAdapterINS1E_15DefaultEpilogueIfSH_SH_NS1D_6thread17LinearCombinationIfLi1EffLNS1I_9ScaleType4KindE0ELNS_15FloatRoundStyleE2EfEENS1_15EpilogueDefaultEEEEEvvEEEEvNT_6ParamsE)
        .other          _ZN7cutlass13device_kernelINS_4gemm6kernel13GemmUniversalIN4cute5tupleIJiiiiEEENS1_10collective13CollectiveMmaINS1_34MainloopSm90TmaGmmaWarpSpecializedILi3ENS5_IJNS4_1CILi1EEESB_SB_EEENS1_35KernelTmaWarpSpecializedCooperativeEEENS5_IJNSA_ILi128EEESF_SF_EEEfNS5_IJlSB_lEEEfSH_NS4_8TiledMMAINS4_8MMA_AtomIJNS4_4SM904GMMA30MMA_64x128x8_F32TF32TF32_SS_TNILNSL_7ScaleInE1ELSN_1EEEEEENS4_6LayoutINS5_IJNSA_ILi2EEESB_SB_EEENS5_IJSB_NSA_ILi0EEEST_EEEEENS5_IJNS4_10UnderscoreESW_SW_EEEEENS4_13SM90_TMA_LOADENS4_14ComposedLayoutINS4_7SwizzleILi3ELi4ELi3EEENS4_18smem_ptr_flag_bitsILi32EEENSQ_INS5_IJNSA_ILi8EEENSA_ILi32EEEEEENS5_IJS16_SB_EEEEEEEvNS4_8identityESZ_S1A_vS1B_EENS_8epilogue10collective6detail29Sm90TmaWarpSpecializedAdapterINS1E_15DefaultEpilogueIfSH_SH_NS1D_6thread17LinearCombinationIfLi1EffLNS1I_9ScaleType4KindE0ELNS_15FloatRoundStyleE2EfEENS1_15EpilogueDefaultEEEEEvvEEEEvNT_6ParamsE,@"STO_CUDA_ENTRY STV_DEFAULT"
_ZN7cutlass13device_kernelINS_4gemm6kernel13GemmUniversalIN4cute5tupleIJiiiiEEENS1_10collective13CollectiveMmaINS1_34MainloopSm90TmaGmmaWarpSpecializedILi3ENS5_IJNS4_1CILi1EEESB_SB_EEENS1_35KernelTmaWarpSpecializedCooperativeEEENS5_IJNSA_ILi128EEESF_SF_EEEfNS5_IJlSB_lEEEfSH_NS4_8TiledMMAINS4_8MMA_AtomIJNS4_4SM904GMMA30MMA_64x128x8_F32TF32TF32_SS_TNILNSL_7ScaleInE1ELSN_1EEEEEENS4_6LayoutINS5_IJNSA_ILi2EEESB_SB_EEENS5_IJSB_NSA_ILi0EEEST_EEEEENS5_IJNS4_10UnderscoreESW_SW_EEEEENS4_13SM90_TMA_LOADENS4_14ComposedLayoutINS4_7SwizzleILi3ELi4ELi3EEENS4_18smem_ptr_flag_bitsILi32EEENSQ_INS5_IJNSA_ILi8EEENSA_ILi32EEEEEENS5_IJS16_SB_EEEEEEEvNS4_8identityESZ_S1A_vS1B_EENS_8epilogue10collective6detail29Sm90TmaWarpSpecializedAdapterINS1E_15DefaultEpilogueIfSH_SH_NS1D_6thread17LinearCombinationIfLi1EffLNS1I_9ScaleType4KindE0ELNS_15FloatRoundStyleE2EfEENS1_15EpilogueDefaultEEEEEvvEEEEvNT_6ParamsE:
[----:B------:R-:W0:Y:S01]  /*0000*/  LDC R1, c[0x0][0x28] ;  /* 0x00000a00ff017b82 */ /* 0x000e220000000800 */
[----:B------:R-:W1:Y:S01]  /*0010*/  S2R R3, SR_TID.X ;  /* 0x0000000000037919 */ /* 0x000e620000002100 */
[----:B------:R-:W-:Y:S01]  /*0020*/  ELECT P0, URZ, PT ;  /* 0x00000000003f782f */ /* 0x000fe20003800000 */
[----:B------:R-:W-:Y:S01]  /*0030*/  BSSY B0, `(.L_x_0) ;  /* 0x000000f000007945 */ /* 0x000fe20003800000 */
[--C-:B-1----:R-:W-:Y:S02]  /*0040*/  SHF.R.U32.HI R0, RZ, 0x5, R3.reuse ;  /* 0x00000005ff007819 */ /* 0x102fe40000011603 */
[----:B------:R-:W-:-:S03]  /*0050*/  SHF.R.U32.HI R14, RZ, 0x7, R3 ;  /* 0x00000007ff0e7819 */ /* 0x000fc60000011603 */
[----:B------:R-:W1:Y:S04]  /*0060*/  SHFL.IDX PT, R4, R0, RZ, 0x1f ;  /* 0x00001fff00047589 */ /* 0x000e6800000e0000 */
[----:B------:R2:W3:Y:S01]  /*0070*/  SHFL.IDX PT, R10, R14, RZ, 0x1f ;  /* 0x00001fff0e0a7589 */ /* 0x0004e200000e0000 */
[----:B-1----:R-:W-:-:S13]  /*0080*/  ISETP.NE.OR P0, PT, R4, RZ, !P0 ;  /* 0x000000ff0400720c */ /* 0x002fda0004705670 */
[----:B0-23--:R-:W-:Y:S05]  /*0090*/  @P0 BRA `(.L_x_1) ;  /* 0x0000000000200947 */ /* 0x00dfea0003800000 */
[----:B------:R-:W-:Y:S02]  /*00a0*/  ULDC.64 UR4, c[0x0][0x198] ;  /* 0x0000660000047ab9 */ /* 0x000fe40000000a00 */
[----:B------:R-:W-:Y:S02]  /*00b0*/  UIADD3 UR6, UP0, UR4, 0xf0, URZ ;  /* 0x000000f004067890 */ /* 0x000fe4000ff1e03f */
[----:B------:R-:W-:Y:S02]  /*00c0*/  UIADD3 UR4, UP1, UR4, 0x1f0, URZ ;  /* 0x000001f004047890 */ /* 0x000fe4000ff3e03f */
[----:B------:R-:W-:Y:S02]  /*00d0*/  UIADD3.X UR7, URZ, UR5, URZ, UP0, !UPT ;  /* 0x000000053f077290 */ /* 0x000fe400087fe43f */
[----:B------:R-:W-:-:S07]  /*00e0*/  UIADD3.X UR5, URZ, UR5, URZ, UP1, !UPT ;  /* 0x000000053f057290 */ /* 0x000fce0008ffe43f */
[----:B------:R0:W-:Y:S02]  /*00f0*/  UTMACCTL.PF [UR6] ;  /* 0x00000000060079b9 */ /* 0x0001e40008040000 */
[----:B------:R0:W-:Y:S02]  /*0100*/  UTMACCTL.PF [UR4] ;  /* 0x00000000040079b9 */ /* 0x0001e40008040000 */
[----:B0-----:R-:W-:Y:S01]  /*0110*/  NOP ;  /* 0x0000000000007918 */ /* 0x001fe20000000000 */
.L_x_1:
[----:B------:R-:W-:Y:S05]  /*0120*/  BSYNC B0 ;  /* 0x0000000000007941 */ /* 0x000fea0003800000 */
.L_x_0:
[----:B------:R-:W0:Y:S02]  /*0130*/  SHFL.IDX PT, R2, R0, RZ, 0x1f ;  /* 0x00001fff00027589 */ /* 0x000e2400000e0000 */
[----:B0-----:R-:W-:-:S13]  /*0140*/  ISETP.NE.AND P0, PT, R2, RZ, PT ;  /* 0x000000ff0200720c */ /* 0x001fda0003f05270 */
[----:B------:R-:W-:Y:S05]  /*0150*/  @P0 BRA `(.L_x_2) ;  /* 0x0000000000500947 */ /* 0x000fea0003800000 */
[----:B------:R-:W0:Y:S01]  /*0160*/  S2UR UR8, SR_CgaCtaId ;  /* 0x00000000000879c3 */ /* 0x000e220000008800 */
[----:B------:R-:W-:Y:S01]  /*0170*/  UMOV UR4, 0x400 ;  /* 0x0000040000047882 */ /* 0x000fe20000000000 */
[----:B------:R-:W-:Y:S01]  /*0180*/  UMOV UR5, 0x1 ;  /* 0x0000000100057882 */ /* 0x000fe20000000000 */
[----:B------:R-:W-:Y:S01]  /*0190*/  UMOV UR6, 0x100 ;  /* 0x0000010000067882 */ /* 0x000fe20000000000 */
[----:B------:R-:W-:Y:S01]  /*01a0*/  ELECT P0, URZ, PT ;  /* 0x00000000003f782f */ /* 0x000fe20003800000 */
[----:B------:R-:W-:-:S04]  /*01b0*/  UIADD3 UR6, -UR6, 0x100000, URZ ;  /* 0x0010000006067890 */ /* 0x000fc8000fffe13f */
[----:B------:R-:W-:Y:S02]  /*01c0*/  USHF.L.U32 UR7, UR6, 0xb, URZ ;  /* 0x0000000b06077899 */ /* 0x000fe4000800063f */
[----:B------:R-:W-:Y:S02]  /*01d0*/  USHF.L.U32 UR6, UR6, 0x1, URZ ;  /* 0x0000000106067899 */ /* 0x000fe4000800063f */
[----:B0-----:R-:W-:Y:S02]  /*01e0*/  ULEA UR8, UR8, UR4, 0x18 ;  /* 0x0000000408087291 */ /* 0x001fe4000f8ec03f */
[----:B------:R-:W-:-:S04]  /*01f0*/  UIADD3 UR4, -UR5, 0x100000, URZ ;  /* 0x0010000005047890 */ /* 0x000fc8000fffe13f */
[----:B------:R-:W-:Y:S02]  /*0200*/  USHF.L.U32 UR5, UR4, 0xb, URZ ;  /* 0x0000000b04057899 */ /* 0x000fe4000800063f */
[----:B------:R-:W-:Y:S01]  /*0210*/  USHF.L.U32 UR4, UR4, 0x1, URZ ;  /* 0x0000000104047899 */ /* 0x000fe2000800063f */
[----:B------:R-:W0:Y:S11]  /*0220*/  FENCE.VIEW.ASYNC.S ;  /* 0x00000000000073c6 */ /* 0x000e360000000000 */
[----:B0-----:R0:W1:Y:S01]  /*0230*/  SYNCS.EXCH.64 URZ, [UR8], UR4 ;  /* 0x00000004083f75b2 */ /* 0x0010620008000100 */
[----:B------:R0:W2:Y:S01]  /*0240*/  SYNCS.EXCH.64 URZ, [UR8+0x18], UR6 ;  /* 0x00001806083f75b2 */ /* 0x0000a20008000100 */
[----:B------:R0:W3:Y:S01]  /*0250*/  SYNCS.EXCH.64 URZ, [UR8+0x8], UR4 ;  /* 0x00000804083f75b2 */ /* 0x0000e20008000100 */
[----:B------:R0:W4:Y:S01]  /*0260*/  SYNCS.EXCH.64 URZ, [UR8+0x20], UR6 ;  /* 0x00002006083f75b2 */ /* 0x0001220008000100 */
[----:B------:R0:W0:Y:S01]  /*0270*/  SYNCS.EXCH.64 URZ, [UR8+0x10], UR4 ;  /* 0x00001004083f75b2 */ /* 0x0000220008000100 */
[----:B------:R0:W0:Y:S01]  /*0280*/  SYNCS.EXCH.64 URZ, [UR8+0x28], UR6 ;  /* 0x00002806083f75b2 */ /* 0x0000220008000100 */
[----:B------:R-:W-:Y:S01]  /*0290*/  NOP ;  /* 0x0000000000007918 */ /* 0x000fe20000000000 */
.L_x_2:
[----:B------:R-:W5:Y:S01]  /*02a0*/  SHFL.IDX PT, R0, R0, RZ, 0x1f ;  /* 0x00001fff00007589 */ /* 0x000f6200000e0000 */
[----:B------:R-:W-:Y:S01]  /*02b0*/  ELECT P0, URZ, PT ;  /* 0x00000000003f782f */ /* 0x000fe20003800000 */
[----:B------:R-:W1:Y:S01]  /*02c0*/  LDC R2, c[0x0][0x65c] ;  /* 0x00019700ff027b82 */ /* 0x000e620000000800 */
[----:B------:R-:W-:Y:S01]  /*02d0*/  SHF.R.S32.HI R7, RZ, 0x1f, R4 ;  /* 0x0000001fff077819 */ /* 0x000fe20000011404 */
[----:B------:R-:W2:Y:S01]  /*02e0*/  S2R R5, SR_CTAID.Y ;  /* 0x0000000000057919 */ /* 0x000ea20000002600 */
[----:B0-----:R-:W-:Y:S01]  /*02f0*/  UMOV UR4, 0x20 ;  /* 0x0000002000047882 */ /* 0x001fe20000000000 */
[----:B------:R-:W-:Y:S01]  /*0300*/  NOP ;  /* 0x0000000000007918 */ /* 0x000fe20000000000 */
[----:B------:R-:W-:Y:S01]  /*0310*/  LEA.HI R7, R7, R4, RZ, 0x2 ;  /* 0x0000000407077211 */ /* 0x000fe200078f10ff */
[----:B------:R-:W0:Y:S01]  /*0320*/  S2R R6, SR_CTAID.X ;  /* 0x0000000000067919 */ /* 0x000e220000002500 */
[----:B------:R-:W-:Y:S01]  /*0330*/  ISETP.NE.AND P2, PT, R10, RZ, PT ;  /* 0x000000ff0a00720c */ /* 0x000fe20003f45270 */
[----:B------:R-:W-:Y:S01]  /*0340*/  NOP ;  /* 0x0000000000007918 */ /* 0x000fe20000000000 */
[----:B------:R-:W-:-:S02]  /*0350*/  LOP3.LUT R7, R7, 0xfffffffc, RZ, 0xc0, !PT ;  /* 0xfffffffc07077812 */ /* 0x000fc400078ec0ff */
[----:B-----5:R-:W-:Y:S02]  /*0360*/  ISETP.NE.OR P0, PT, R0, RZ, !P0 ;  /* 0x000000ff0000720c */ /* 0x020fe40004705670 */
[----:B-1----:R-:W-:-:S04]  /*0370*/  ISETP.NE.AND P3, PT, R2, 0x1, PT ;  /* 0x000000010200780c */ /* 0x002fc80003f65270 */
[----:B------:R-:W-:Y:S01]  /*0380*/  P2R R0, PR, RZ, 0x8 ;  /* 0x00000008ff007803 */ /* 0x000fe20000000000 */
[----:B------:R-:W-:Y:S01]  /*0390*/  IMAD.IADD R0, R4, 0x1, -R7 ;  /* 0x0000000104007824 */ /* 0x000fe200078e0a07 */
[----:B------:R-:W-:Y:S01]  /*03a0*/  LOP3.LUT R4, R3, 0x7f, RZ, 0xc0, !PT ;  /* 0x0000007f03047812 */ /* 0x000fe200078ec0ff */
[----:B------:R-:W-:-:S03]  /*03b0*/  IMAD.MOV.U32 R7, RZ, RZ, RZ ;  /* 0x000000ffff077224 */ /* 0x000fc600078e00ff */
[----:B------:R-:W-:Y:S01]  /*03c0*/  ISETP.NE.AND P1, PT, R0, 0x3, PT ;  /* 0x000000030000780c */ /* 0x000fe20003f25270 */
[----:B------:R-:W-:Y:S01]  /*03d0*/  VOTEU.ALL UP0, P0 ;  /* 0x00000000003f7886 */ /* 0x000fe20000000000 */
[----:B------:R-:W-:Y:S01]  /*03e0*/  VOTEU.ALL UP1, P0 ;  /* 0x00000000003f7886 */ /* 0x000fe20000020000 */
[----:B------:R-:W0:Y:S01]  /*03f0*/  @P3 LDC R17, c[0x0][0x10] ;  /* 0x00000400ff113b82 */ /* 0x000e220000000800 */
[----:B--2---:R-:W-:Y:S02]  /*0400*/  @P3 IMAD.MOV.U32 R8, RZ, RZ, R5 ;  /* 0x000000ffff083224 */ /* 0x004fe400078e0005 */
[----:B------:R-:W-:Y:S01]  /*0410*/  @!UP0 UMOV UR6, 0x400 ;  /* 0x0000040000068882 */ /* 0x000fe20000000000 */
[----:B------:R-:W-:-:S04]  /*0420*/  @!UP0 UIADD3 UR4, -UR4, 0x100000, URZ ;  /* 0x0010000004048890 */ /* 0x000fc8000fffe13f */
[----:B------:R-:W-:Y:S02]  /*0430*/  @!UP0 USHF.L.U32 UR5, UR4, 0xb, URZ ;  /* 0x0000000b04058899 */ /* 0x000fe4000800063f */
[----:B------:R-:W-:Y:S01]  /*0440*/  @!UP0 USHF.L.U32 UR4, UR4, 0x1, URZ ;  /* 0x0000000104048899 */ /* 0x000fe2000800063f */
[----:B------:R-:W-:Y:S01]  /*0450*/  @P3 IMAD.MOV.U32 R9, RZ, RZ, RZ ;  /* 0x000000ffff093224 */ /* 0x000fe200078e00ff */
[----:B------:R-:W1:Y:S08]  /*0460*/  @!UP0 S2UR UR7, SR_CgaCtaId ;  /* 0x00000000000789c3 */ /* 0x000e700000008800 */
[----:B------:R-:W2:Y:S01]  /*0470*/  @!P3 LDC R11, c[0x0][0xc] ;  /* 0x00000300ff0bbb82 */ /* 0x000ea20000000800 */
[----:B0-----:R-:W-:Y:S01]  /*0480*/  @P3 IMAD.WIDE.U32 R16, R6, R17, R8 ;  /* 0x0000001106103225 */ /* 0x001fe200078e0008 */
[----:B-1----:R-:W-:Y:S01]  /*0490*/  @!UP0 ULEA UR8, UR7, UR6, 0x18 ;  /* 0x0000000607088291 */ /* 0x002fe2000f8ec03f */
[----:B------:R-:W-:-:S02]  /*04a0*/  VOTEU.ALL UP0, P0 ;  /* 0x00000000003f7886 */ /* 0x000fc40000000000 */
[----:B------:R-:W-:Y:S01]  /*04b0*/  ULDC UR6, c[0x0][0xc] ;  /* 0x0000030000067ab9 */ /* 0x000fe20000000800 */
[----:B------:R-:W-:Y:S01]  /*04c0*/  ISETP.EQ.OR P0, PT, R0, RZ, !P1 ;  /* 0x000000ff0000720c */ /* 0x000fe20004f02670 */
[----:B------:R-:W-:-:S03]  /*04d0*/  ULDC UR7, c[0x0][0x10] ;  /* 0x0000040000077ab9 */ /* 0x000fc60000000800 */
[C---:B------:R-:W-:Y:S01]  /*04e0*/  ISETP.EQ.AND P0, PT, R10.reuse, RZ, P0 ;  /* 0x000000ff0a00720c */ /* 0x040fe20000702270 */
[----:B------:R-:W-:Y:S02]  /*04f0*/  VIADD R10, R10, 0xffffffff ;  /* 0xffffffff0a0a7836 */ /* 0x000fe40000000000 */
[----:B--2---:R-:W-:Y:S01]  /*0500*/  @!P3 IMAD.WIDE.U32 R8, R11, R5, R6 ;  /* 0x000000050b08b225 */ /* 0x004fe200078e0006 */
[----:B------:R-:W0:Y:S02]  /*0510*/  FENCE.VIEW.ASYNC.S ;  /* 0x00000000000073c6 */ /* 0x000e240000000000 */
[----:B0-----:R-:W3:Y:S01]  /*0520*/  @!UP0 SYNCS.EXCH.64 URZ, [UR8+0x40], UR4 ;  /* 0x00004004083f85b2 */ /* 0x001ee20008000100 */
[----:B------:R-:W-:Y:S01]  /*0530*/  SEL R18, RZ, 0x1, !P0 ;  /* 0x00000001ff127807 */ /* 0x000fe20004000000 */
[----:B------:R-:W-:Y:S01]  /*0540*/  @P3 IMAD.MOV.U32 R11, RZ, RZ, RZ ;  /* 0x000000ffff0b3224 */ /* 0x000fe200078e00ff */
[----:B------:R-:W-:Y:S01]  /*0550*/  ISETP.GE.U32.AND P1, PT, R10, 0x2, PT ;  /* 0x000000020a00780c */ /* 0x000fe20003f26070 */
[----:B------:R-:W-:-:S02]  /*0560*/  @!P3 IMAD.MOV.U32 R16, RZ, RZ, R8 ;  /* 0x000000ffff10b224 */ /* 0x000fc400078e0008 */
[----:B------:R-:W-:Y:S01]  /*0570*/  @P3 IMAD.IADD R17, R17, 0x1, R11 ;  /* 0x0000000111113824 */ /* 0x000fe200078e020b */
[----:B------:R-:W-:Y:S01]  /*0580*/  SEL R18, R18, 0x2, P1 ;  /* 0x0000000212127807 */ /* 0x000fe20000800000 */
[----:B------:R-:W-:Y:S01]  /*0590*/  @!P3 IMAD.MOV.U32 R17, RZ, RZ, R9 ;  /* 0x000000ffff11b224 */ /* 0x000fe200078e0009 */
[----:B------:R0:W3:Y:S01]  /*05a0*/  @!UP1 SYNCS.EXCH.64 URZ, [UR8+0x48], UR4 ;  /* 0x00004804083f95b2 */ /* 0x0000e20008000100 */
[----:B------:R-:W-:Y:S01]  /*05b0*/  NOP ;  /* 0x0000000000007918 */ /* 0x000fe20000000000 */
[----:B0-----:R-:W-:-:S03]  /*05c0*/  UIMAD.WIDE.U32 UR4, UR6, UR7, URZ ;  /* 0x00000007060472a5 */ /* 0x001fc6000f8e003f */
[----:B------:R-:W-:Y:S02]  /*05d0*/  ULDC UR6, c[0x0][0x14] ;  /* 0x0000050000067ab9 */ /* 0x000fe40000000800 */
[----:B------:R-:W-:Y:S02]  /*05e0*/  UIMAD.WIDE.U32 UR38, UR4, UR6, URZ ;  /* 0x00000006042672a5 */ /* 0x000fe4000f8e003f */
[----:B------:R-:W-:-:S04]  /*05f0*/  UIMAD UR37, UR5, UR6, URZ ;  /* 0x00000006052572a4 */ /* 0x000fc8000f8e023f */
[----:B------:R-:W-:Y:S01]  /*0600*/  UIADD3 UR37, UR39, UR37, URZ ;  /* 0x0000002527257290 */ /* 0x000fe2000fffe03f */
[----:B---34-:R-:W-:Y:S06]  /*0610*/  BAR.SYNC.DEFER_BLOCKING 0x0 ;  /* 0x0000000000007b1d */ /* 0x018fec0000010000 */
[----:B------:R-:W-:Y:S05]  /*0620*/  @!P2 BRA `(.L_x_3) ;  /* 0x0000005c0040a947 */ /* 0x000fea0003800000 */
[----:B------:R-:W-:-:S13]  /*0630*/  ISETP.GT.U32.AND P0, PT, R10, 0x1, PT ;  /* 0x000000010a00780c */ /* 0x000fda0003f04070 */
[----:B------:R-:W-:Y:S05]  /*0640*/  @P0 EXIT ;  /* 0x000000000000094d */ /* 0x000fea0003800000 */
[----:B------:R-:W-:Y:S01]  /*0650*/  ULDC.64 UR4, c[0x0][0x650] ;  /* 0x0001940000047ab9 */ /* 0x000fe20000000a00 */
[----:B------:R-:W-:Y:S01]  /*0660*/  PRMT R0, RZ, 0x7610, R0 ;  /* 0x00007610ff007816 */ /* 0x000fe20000000000 */
[----:B------:R-:W-:Y:S01]  /*0670*/  IMAD.MOV.U32 R101, RZ, RZ, -0x1 ;  /* 0xffffffffff657424 */ /* 0x000fe200078e00ff */
[----:B------:R-:W-:Y:S01]  /*0680*/  ISETP.GE.U32.AND P0, PT, R16, UR4, PT ;  /* 0x0000000410007c0c */ /* 0x000fe2000bf06070 */
[----:B------:R-:W-:Y:S02]  /*0690*/  IMAD.MOV.U32 R100, RZ, RZ, -0x1 ;  /* 0xffffffffff647424 */ /* 0x000fe400078e00ff */
[----:B------:R-:W-:Y:S01]  /*06a0*/  IMAD.MOV.U32 R99, RZ, RZ, -0x1 ;  /* 0xffffffffff637424 */ /* 0x000fe200078e00ff */
[----:B------:R-:W-:-:S13]  /*06b0*/  ISETP.GE.U32.AND.EX P0, PT, R17, UR5, PT, P0 ;  /* 0x0000000511007c0c */ /* 0x000fda000bf06100 */
[----:B------:R-:W-:Y:S05]  /*06c0*/  @P0 BRA `(.L_x_4) ;  /* 0x0000000400540947 */ /* 0x000fea0003800000 */
[----:B------:R-:W0:Y:S01]  /*06d0*/  LDC.64 R20, c[0x0][0x628] ;  /* 0x00018a00ff147b82 */ /* 0x000e220000000a00 */
[----:B------:R-:W-:Y:S02]  /*06e0*/  IMAD.MOV.U32 R8, RZ, RZ, R16 ;  /* 0x000000ffff087224 */ /* 0x000fe400078e0010 */
[----:B------:R-:W-:-:S05]  /*06f0*/  IMAD.MOV.U32 R9, RZ, RZ, R17 ;  /* 0x000000ffff097224 */ /* 0x000fca00078e0011 */
[----:B------:R-:W1:Y:S08]  /*0700*/  LDC R0, c[0x0][0x630] ;  /* 0x00018c00ff007b82 */ /* 0x000e700000000800 */
[----:B------:R-:W2:Y:S01]  /*0710*/  LDC.64 R22, c[0x0][0x620] ;  /* 0x00018800ff167b82 */ /* 0x000ea20000000a00 */
[----:B0-----:R-:W-:-:S04]  /*0720*/  ISETP.NE.U32.AND P0, PT, R20, RZ, PT ;  /* 0x000000ff1400720c */ /* 0x001fc80003f05070 */
[----:B------:R-:W-:-:S13]  /*0730*/  ISETP.NE.AND.EX P0, PT, R21, RZ, PT, P0 ;  /* 0x000000ff1500720c */ /* 0x000fda0003f05300 */
[----:B-12---:R-:W-:Y:S05]  /*0740*/  @!P0 BRA `(.L_x_5) ;  /* 0x0000000000288947 */ /* 0x006fea0003800000 */
[----:B------:R-:W0:Y:S02]  /*0750*/  LDC R13, c[0x0][0x634] ;  /* 0x00018d00ff0d7b82 */ /* 0x000e240000000800 */
[----:B0-----:R-:W-:-:S05]  /*0760*/  IADD3 R13, P0, R16, R13, RZ ;  /* 0x0000000d100d7210 */ /* 0x001fca0007f1e0ff */
[----:B------:R-:W-:-:S04]  /*0770*/  IMAD.X R15, RZ, RZ, R17, P0 ;  /* 0x000000ffff0f7224 */ /* 0x000fc800000e0611 */
[----:B------:R-:W-:-:S04]  /*0780*/  IMAD.WIDE.U32 R8, R15, R20, RZ ;  /* 0x000000140f087225 */ /* 0x000fc800078e00ff */
[----:B------:R-:W-:-:S04]  /*0790*/  IMAD.WIDE.U32 R10, P0, R13, R21, R8 ;  /* 0x000000150d0a7225 */ /* 0x000fc80007800008 */
[----:B------:R-:W-:-:S04]  /*07a0*/  IMAD.WIDE.U32 R8, R13, R20, RZ ;  /* 0x000000140d087225 */ /* 0x000fc800078e00ff */
[----:B------:R-:W-:Y:S01]  /*07b0*/  IMAD.X R13, RZ, RZ, RZ, P0 ;  /* 0x000000ffff0d7224 */ /* 0x000fe200000e06ff */
[----:B------:R-:W-:Y:S01]  /*07c0*/  IADD3 RZ, P0, R9, R10, RZ ;  /* 0x0000000a09ff7210 */ /* 0x000fe20007f1e0ff */
[----:B------:R-:W-:-:S04]  /*07d0*/  IMAD.MOV.U32 R12, RZ, RZ, R11 ;  /* 0x000000ffff0c7224 */ /* 0x000fc800078e000b */
[----:B------:R-:W-:-:S08]  /*07e0*/  IMAD.WIDE.U32.X R8, R15, R21, R12, P0 ;  /* 0x000000150f087225 */ /* 0x000fd000000e040c */
.L_x_5:
[-CC-:B------:R-:W-:Y:S01]  /*07f0*/  SHF.R.U64 R99, R8, R0.reuse, R9.reuse ;  /* 0x0000000008637219 */ /* 0x180fe20000001209 */
[----:B------:R-:W0:Y:S01]  /*0800*/  LDC R12, c[0x0][0x618] ;  /* 0x00018600ff0c7b82 */ /* 0x000e220000000800 */
[----:B------:R-:W-:Y:S01]  /*0810*/  SHF.R.U32.HI R7, RZ, R0, R9 ;  /* 0x00000000ff077219 */ /* 0x000fe20000011609 */
[----:B------:R-:W-:Y:S01]  /*0820*/  ULDC UR4, c[0x0][0x150] ;  /* 0x0000540000047ab9 */ /* 0x000fe20000000800 */
[----:B------:R-:W-:Y:S02]  /*0830*/  IADD3 R11, P0, RZ, -R99, RZ ;  /* 0x80000063ff0b7210 */ /* 0x000fe40007f1e0ff */
[----:B------:R-:W-:-:S03]  /*0840*/  I2FP.F32.U32 R0, R6 ;  /* 0x0000000600007245 */ /* 0x000fc60000201000 */
[----:B------:R-:W1:Y:S01]  /*0850*/  LDC.64 R30, c[0x0][0x640] ;  /* 0x00019000ff1e7b82 */ /* 0x000e620000000a00 */
[----:B------:R-:W-:Y:S02]  /*0860*/  IMAD.X R13, RZ, RZ, ~R7, P0 ;  /* 0x000000ffff0d7224 */ /* 0x000fe400000e0e07 */
[----:B------:R-:W-:Y:S01]  /*0870*/  FMUL R0, R0, UR4 ;  /* 0x0000000400007c20 */ /* 0x000fe20008400000 */
[----:B------:R-:W-:Y:S01]  /*0880*/  IMAD.WIDE.U32 R8, R11, R22, R16 ;  /* 0x000000160b087225 */ /* 0x000fe200078e0010 */
[----:B------:R-:W-:-:S03]  /*0890*/  ULDC UR4, c[0x0][0x154] ;  /* 0x0000550000047ab9 */ /* 0x000fc60000000800 */
[----:B------:R-:W-:Y:S01]  /*08a0*/  IMAD R10, R13, R22, RZ ;  /* 0x000000160d0a7224 */ /* 0x000fe200078e02ff */
[----:B------:R-:W2:Y:S01]  /*08b0*/  LDC R7, c[0x0][0x144] ;  /* 0x00005100ff077b82 */ /* 0x000ea20000000800 */
[----:B------:R-:W3:Y:S02]  /*08c0*/  F2I.U32.TRUNC.NTZ R0, R0 ;  /* 0x0000000000007305 */ /* 0x000ee4000020f000 */
[----:B------:R-:W-:-:S04]  /*08d0*/  IMAD R11, R11, R23, R10 ;  /* 0x000000170b0b7224 */ /* 0x000fc800078e020a */
[----:B------:R-:W-:Y:S01]  /*08e0*/  IMAD.IADD R9, R9, 0x1, R11 ;  /* 0x0000000109097824 */ /* 0x000fe200078e020b */
[----:B------:R-:W4:Y:S01]  /*08f0*/  LDC R24, c[0x0][0x608] ;  /* 0x00018200ff187b82 */ /* 0x000f220000000800 */
[----:B------:R-:W-:-:S03]  /*0900*/  IMAD.MOV.U32 R11, RZ, RZ, -0x1 ;  /* 0xffffffffff0b7424 */ /* 0x000fc600078e00ff */
[-CC-:B0-----:R-:W-:Y:S02]  /*0910*/  SHF.R.U64 R22, R8, R12.reuse, R9.reuse ;  /* 0x0000000c08167219 */ /* 0x181fe40000001209 */
[----:B------:R-:W-:Y:S02]  /*0920*/  I2FP.F32.U32 R8, R5 ;  /* 0x0000000500087245 */ /* 0x000fe40000201000 */
[----:B------:R-:W0:Y:S01]  /*0930*/  LDC R28, c[0x0][0x658] ;  /* 0x00019600ff1c7b82 */ /* 0x000e220000000800 */
[----:B-1----:R-:W-:Y:S01]  /*0940*/  ISETP.NE.U32.AND P0, PT, R30, RZ, PT ;  /* 0x000000ff1e00720c */ /* 0x002fe20003f05070 */
[----:B---3--:R-:W-:Y:S02]  /*0950*/  IMAD.MOV R10, RZ, RZ, -R0 ;  /* 0x000000ffff0a7224 */ /* 0x008fe400078e0a00 */
[----:B------:R-:W-:Y:S01]  /*0960*/  FMUL R8, R8, UR4 ;  /* 0x0000000408087c20 */ /* 0x000fe20008400000 */
[----:B------:R-:W-:Y:S02]  /*0970*/  SHF.R.U32.HI R9, RZ, R12, R9 ;  /* 0x0000000cff097219 */ /* 0x000fe40000011609 */
[----:B------:R-:W-:Y:S01]  /*0980*/  ISETP.NE.AND.EX P0, PT, R31, RZ, PT, P0 ;  /* 0x000000ff1f00720c */ /* 0x000fe20003f05300 */
[----:B------:R1:W3:Y:S01]  /*0990*/  F2I.U32.TRUNC.NTZ R15, R8 ;  /* 0x00000008000f7305 */ /* 0x0002e2000020f000 */
[----:B------:R-:W1:Y:S01]  /*09a0*/  LDC R20, c[0x0][0x148] ;  /* 0x00005200ff147b82 */ /* 0x000e620000000800 */
[----:B--2---:R-:W-:-:S07]  /*09b0*/  IMAD R0, R7, R10, R6 ;  /* 0x0000000a07007224 */ /* 0x004fce00078e0206 */
[----:B------:R-:W2:Y:S01]  /*09c0*/  LDC R26, c[0x0][0x600] ;  /* 0x00018000ff1a7b82 */ /* 0x000ea20000000800 */
[-CC-:B----4-:R-:W-:Y:S02]  /*09d0*/  SHF.R.U64 R32, R22, R24.reuse, R9.reuse ;  /* 0x0000001816207219 */ /* 0x190fe40000001209 */
[----:B------:R-:W-:Y:S01]  /*09e0*/  SHF.R.U32.HI R7, RZ, R24, R9 ;  /* 0x00000018ff077219 */ /* 0x000fe20000011609 */
[----:B------:R-:W-:-:S04]  /*09f0*/  IMAD.MOV.U32 R9, RZ, RZ, 0x1 ;  /* 0x00000001ff097424 */ /* 0x000fc800078e00ff */
[----:B------:R-:W4:Y:S01]  /*0a00*/  LDC R21, c[0x0][0x648] ;  /* 0x00019200ff157b82 */ /* 0x000f220000000800 */
[-C--:B0-----:R-:W-:Y:S02]  /*0a10*/  SHF.L.U32 R6, R11, R28.reuse, RZ ;  /* 0x0000001c0b067219 */ /* 0x081fe400000006ff */
[--C-:B------:R-:W-:Y:S02]  /*0a20*/  SHF.R.U64 R24, R32, R28, R7.reuse ;  /* 0x0000001c20187219 */ /* 0x100fe40000001207 */
[----:B------:R-:W-:Y:S02]  /*0a30*/  LOP3.LUT R13, RZ, R6, RZ, 0x33, !PT ;  /* 0x00000006ff0d7212 */ /* 0x000fe400078e33ff */
[-C--:B------:R-:W-:Y:S01]  /*0a40*/  SHF.R.U32.HI R7, RZ, R28.reuse, R7 ;  /* 0x0000001cff077219 */ /* 0x080fe20000011607 */
[----:B------:R-:W0:Y:S01]  /*0a50*/  LDC R23, c[0x0][0x638] ;  /* 0x00018e00ff177b82 */ /* 0x000e220000000800 */
[----:B------:R-:W-:Y:S01]  /*0a60*/  SHF.L.U32 R12, R9, R28, RZ ;  /* 0x0000001c090c7219 */ /* 0x000fe200000006ff */
[----:B------:R-:W-:-:S06]  /*0a70*/  IMAD.MOV.U32 R6, RZ, RZ, R24 ;  /* 0x000000ffff067224 */ /* 0x000fcc00078e0018 */
[----:B------:R-:W0:Y:S01]  /*0a80*/  LDC R101, c[0x0][0x610] ;  /* 0x00018400ff657b82 */ /* 0x000e220000000800 */
[----:B-1-3--:R-:W-:Y:S05]  /*0a90*/  @!P0 BRA `(.L_x_6) ;  /* 0x0000000000288947 */ /* 0x00afea0003800000 */
[----:B------:R-:W1:Y:S02]  /*0aa0*/  LDC R11, c[0x0][0x64c] ;  /* 0x00019300ff0b7b82 */ /* 0x000e640000000800 */
[----:B-1----:R-:W-:-:S05]  /*0ab0*/  IADD3 R11, P0, R24, R11, RZ ;  /* 0x0000000b180b7210 */ /* 0x002fca0007f1e0ff */
        /* <DEDUP_REMOVED lines=8> */
.L_x_6:
[----:B----4-:R-:W-:Y:S01]  /*0b40*/  SHF.R.U64 R6, R6, R21, R7 ;  /* 0x0000001506067219 */ /* 0x010fe20000001207 */
[----:B--2---:R-:W-:Y:S01]  /*0b50*/  VIADD R7, R26, 0xffffffff ;  /* 0xffffffff1a077836 */ /* 0x004fe20000000000 */
[----:B------:R-:W-:Y:S01]  /*0b60*/  LOP3.LUT R13, R32, R13, RZ, 0xc0, !PT ;  /* 0x0000000d200d7212 */ /* 0x000fe200078ec0ff */
[----:B------:R-:W-:Y:S02]  /*0b70*/  IMAD.MOV R15, RZ, RZ, -R15 ;  /* 0x000000ffff0f7224 */ /* 0x000fe400078e0a0f */
[----:B------:R-:W-:Y:S02]  /*0b80*/  IMAD.MOV R8, RZ, RZ, -R6 ;  /* 0x000000ffff087224 */ /* 0x000fe400078e0a06 */
[----:B------:R-:W-:Y:S01]  /*0b90*/  IMAD R13, R12, R6, R13 ;  /* 0x000000060c0d7224 */ /* 0x000fe200078e020d */
[----:B------:R-:W-:Y:S01]  /*0ba0*/  LOP3.LUT R6, R22, R7, RZ, 0xc0, !PT ;  /* 0x0000000716067212 */ /* 0x000fe200078ec0ff */
[----:B------:R-:W-:Y:S02]  /*0bb0*/  @P3 IMAD R0, R20, R15, R5 ;  /* 0x0000000f14003224 */ /* 0x000fe400078e0205 */
[----:B0-----:R-:W-:-:S02]  /*0bc0*/  IMAD R5, R8, R23, R24 ;  /* 0x0000001708057224 */ /* 0x001fc400078e0218 */
[----:B------:R-:W-:Y:S02]  /*0bd0*/  IMAD R101, R13, R101, R0 ;  /* 0x000000650d657224 */ /* 0x000fe400078e0200 */
[----:B------:R-:W-:Y:S02]  /*0be0*/  IMAD R6, R5, R26, R6 ;  /* 0x0000001a05067224 */ /* 0x000fe400078e0206 */
[----:B------:R-:W-:-:S03]  /*0bf0*/  IMAD.MOV.U32 R0, RZ, RZ, 0x1 ;  /* 0x00000001ff007424 */ /* 0x000fc600078e00ff */
[----:B------:R-:W-:Y:S02]  /*0c00*/  SEL R100, R6, R101, !P3 ;  /* 0x0000006506647207 */ /* 0x000fe40005800000 */
[----:B------:R-:W-:-:S07]  /*0c10*/  SEL R101, R101, R6, !P3 ;  /* 0x0000000665657207 */ /* 0x000fce0005800000 */
.L_x_4:
[----:B------:R-:W-:-:S08]  /*0c20*/  NOP ;  /* 0x0000000000007918 */ /* 0x000fd00000000000 */
[----:B------:R-:W0:Y:S02]  /*0c30*/  USETMAXREG.TRY_ALLOC.CTAPOOL UP0, 0xe8 ;  /* 0x000000e8000079c8 */ /* 0x000e240008000600 */
[----:B0-----:R-:W-:-:S13]  /*0c40*/  PLOP3.LUT P0, PT, PT, PT, UP0, 0x80, 0x0 ;  /* 0x000000000000781c */ /* 0x001fda0003f0f008 */
[----:B------:R-:W-:Y:S05]  /*0c50*/  @!P0 BRA `(.L_x_4) ;  /* 0xfffffffc00f08947 */ /* 0x000fea000383ffff */
[----:B------:R-:W-:Y:S01]  /*0c60*/  ULDC.64 UR4, c[0x0][0x598] ;  /* 0x0001660000047ab9 */ /* 0x000fe20000000a00 */
[----:B------:R-:W-:Y:S01]  /*0c70*/  ULDC.64 UR40, c[0x0][0x208] ;  /* 0x0000820000287ab9 */ /* 0x000fe20000000a00 */
[----:B------:R-:W-:-:S04]  /*0c80*/  ISETP.NE.U32.AND P0, PT, RZ, UR4, PT ;  /* 0x00000004ff007c0c */ /* 0x000fc8000bf05070 */
[----:B------:R-:W-:-:S13]  /*0c90*/  ISETP.NE.AND.EX P0, PT, RZ, UR5, PT, P0 ;  /* 0x00000005ff007c0c */ /* 0x000fda000bf05300 */
[----:B------:R-:W-:Y:S05]  /*0ca0*/  @!P0 BRA `(.L_x_7) ;  /* 0x00000000001c8947 */ /* 0x000fea0003800000 */
[----:B------:R-:W0:Y:S02]  /*0cb0*/  LDC.64 R6, c[0x0][0x598] ;  /* 0x00016600ff067b82 */ /* 0x000e240000000a00 */
[----:B0-----:R-:W2:Y:S02]  /*0cc0*/  LDG.E.64 R6, desc[UR40][R6.64] ;  /* 0x0000002806067981 */ /* 0x001ea4000c1e1b00 */
[----:B--2---:R-:W-:-:S04]  /*0cd0*/  ISETP.NE.U32.AND P0, PT, R6, RZ, PT ;  /* 0x000000ff0600720c */ /* 0x004fc80003f05070 */
[----:B------:R-:W-:-:S13]  /*0ce0*/  ISETP.NE.AND.EX P0, PT, R7, RZ, PT, P0 ;  /* 0x000000ff0700720c */ /* 0x000fda0003f05300 */
[----:B------:R-:W-:Y:S05]  /*0cf0*/  @!P0 BRA `(.L_x_7) ;  /* 0x0000000000088947 */ /* 0x000fea0003800000 */
[----:B------:R0:W5:Y:S01]  /*0d00*/  LD.E R19, desc[UR40][R6.64] ;  /* 0x0000002806137980 */ /* 0x000162000c101900 */
[----:B------:R-:W-:Y:S05]  /*0d10*/  BRA `(.L_x_8) ;  /* 0x0000000000247947 */ /* 0x000fea0003800000 */
.L_x_7:
[----:B------:R-:W-:Y:S02]  /*0d20*/  ULDC.64 UR4, c[0x0][0x588] ;  /* 0x0001620000047ab9 */ /* 0x000fe40000000a00 */
[----:B------:R-:W-:-:S04]  /*0d30*/  ISETP.NE.U32.AND P0, PT, RZ, UR4, PT ;  /* 0x00000004ff007c0c */ /* 0x000fc8000bf05070 */
[----:B------:R-:W-:-:S13]  /*0d40*/  ISETP.NE.AND.EX P0, PT, RZ, UR5, PT, P0 ;  /* 0x00000005ff007c0c */ /* 0x000fda000bf05300 */
[----:B------:R-:W-:Y:S05]  /*0d50*/  @!P0 BRA `(.L_x_9) ;  /* 0x00000000000c8947 */ /* 0x000fea0003800000 */
[----:B------:R-:W0:Y:S02]  /*0d60*/  LDC.64 R6, c[0x0][0x588] ;  /* 0x00016200ff067b82 */ /* 0x000e240000000a00 */
[----:B0-----:R1:W5:Y:S01]  /*0d70*/  LDG.E R19, desc[UR40][R6.64] ;  /* 0x0000002806137981 */ /* 0x001362000c1e1900 */
[----:B------:R-:W-:Y:S05]  /*0d80*/  BRA `(.L_x_8) ;  /* 0x0000000000087947 */ /* 0x000fea0003800000 */
.L_x_9:
[----:B------:R-:W-:Y:S02]  /*0d90*/  ULDC UR4, c[0x0][0x580] ;  /* 0x0001600000047ab9 */ /* 0x000fe40000000800 */
[----:B------:R-:W-:-:S07]  /*0da0*/  MOV R19, UR4 ;  /* 0x0000000400137c02 */ /* 0x000fce0008000f00 */
.L_x_8:
[----:B------:R-:W-:Y:S02]  /*0db0*/  ULDC.64 UR4, c[0x0][0x5a0] ;  /* 0x0001680000047ab9 */ /* 0x000fe40000000a00 */
[----:B------:R-:W-:-:S04]  /*0dc0*/  ISETP.NE.U32.AND P0, PT, RZ, UR4, PT ;  /* 0x00000004ff007c0c */ /* 0x000fc8000bf05070 */
[----:B------:R-:W-:-:S13]  /*0dd0*/  ISETP.NE.AND.EX P0, PT, RZ, UR5, PT, P0 ;  /* 0x00000005ff007c0c */ /* 0x000fda000bf05300 */
[----:B------:R-:W-:Y:S05]  /*0de0*/  @!P0 BRA `(.L_x_10) ;  /* 0x00000000001c8947 */ /* 0x000fea0003800000 */
[----:B01----:R-:W0:Y:S02]  /*0df0*/  LDC.64 R6, c[0x0][0x5a0] ;  /* 0x00016800ff067b82 */ /* 0x003e240000000a00 */
[----:B0-----:R-:W2:Y:S02]  /*0e00*/  LDG.E.64 R6, desc[UR40][R6.64] ;  /* 0x0000002806067981 */ /* 0x001ea4000c1e1b00 */
[----:B--2---:R-:W-:-:S04]  /*0e10*/  ISETP.NE.U32.AND P0, PT, R6, RZ, PT ;  /* 0x000000ff0600720c */ /* 0x004fc80003f05070 */
[----:B------:R-:W-:-:S13]  /*0e20*/  ISETP.NE.AND.EX P0, PT, R7, RZ, PT, P0 ;  /* 0x000000ff0700720c */ /* 0x000fda0003f05300 */
[----:B------:R-:W-:Y:S05]  /*0e30*/  @!P0 BRA `(.L_x_10) ;  /* 0x0000000000088947 */ /* 0x000fea0003800000 */
[----:B------:R0:W5:Y:S01]  /*0e40*/  LD.E R88, desc[UR40][R6.64] ;  /* 0x0000002806587980 */ /* 0x000162000c101900 */
[----:B------:R-:W-:Y:S05]  /*0e50*/  BRA `(.L_x_11) ;  /* 0x0000000000247947 */ /* 0x000fea0003800000 */
.L_x_10:
[----:B------:R-:W-:Y:S02]  /*0e60*/  ULDC.64 UR4, c[0x0][0x590] ;  /* 0x0001640000047ab9 */ /* 0x000fe40000000a00 */
[----:B------:R-:W-:-:S04]  /*0e70*/  ISETP.NE.U32.AND P0, PT, RZ, UR4, PT ;  /* 0x00000004ff007c0c */ /* 0x000fc8000bf05070 */
[----:B------:R-:W-:-:S13]  /*0e80*/  ISETP.NE.AND.EX P0, PT, RZ, UR5, PT, P0 ;  /* 0x00000005ff007c0c */ /* 0x000fda000bf05300 */
[----:B------:R-:W-:Y:S05]  /*0e90*/  @!P0 BRA `(.L_x_12) ;  /* 0x00000000000c8947 */ /* 0x000fea0003800000 */
[----:B------:R-:W2:Y:S02]  /*0ea0*/  LDC.64 R88, c[0x0][0x590] ;  /* 0x00016400ff587b82 */ /* 0x000ea40000000a00 */
[----:B--2---:R2:W5:Y:S01]  /*0eb0*/  LDG.E R88, desc[UR40][R88.64] ;  /* 0x0000002858587981 */ /* 0x004562000c1e1900 */
[----:B------:R-:W-:Y:S05]  /*0ec0*/  BRA `(.L_x_11) ;  /* 0x0000000000087947 */ /* 0x000fea0003800000 */
.L_x_12:
[----:B------:R-:W-:Y:S02]  /*0ed0*/  ULDC UR4, c[0x0][0x584] ;  /* 0x0001610000047ab9 */ /* 0x000fe40000000800 */
[----:B------:R-:W-:-:S07]  /*0ee0*/  IMAD.U32 R88, RZ, RZ, UR4 ;  /* 0x00000004ff587e24 */ /* 0x000fce000f8e00ff */
.L_x_11:
[----:B------:R-:W-:-:S13]  /*0ef0*/  LOP3.LUT P0, RZ, R0, 0xff, RZ, 0xc0, !PT ;  /* 0x000000ff00ff7812 */ /* 0x000fda000780c0ff */
[----:B------:R-:W-:Y:S05]  /*0f00*/  @!P0 EXIT ;  /* 0x000000000000894d */ /* 0x000fea0003800000 */
[----:B------:R-:W3:Y:S01]  /*0f10*/  LDC R90, c[0x0][0x658] ;  /* 0x00019600ff5a7b82 */ /* 0x000ee20000000800 */
[----:B------:R-:W-:Y:S01]  /*0f20*/  ULDC.64 UR6, c[0x0][0x288] ;  /* 0x0000a20000067ab9 */ /* 0x000fe20000000a00 */
[----:B------:R-:W-:Y:S01]  /*0f30*/  LOP3.LUT R14, R14, 0x1, RZ, 0xc0, !PT ;  /* 0x000000010e0e7812 */ /* 0x000fe200078ec0ff */
[----:B------:R-:W-:Y:S01]  /*0f40*/  UIADD3 UR4, UR7, 0x7f, URZ ;  /* 0x0000007f07047890 */ /* 0x000fe2000fffe03f */
[----:B------:R-:W-:Y:S01]  /*0f50*/  SHF.R.U32.HI R0, RZ, 0x2, R3 ;  /* 0x00000002ff007819 */ /* 0x000fe20000011603 */
[----:B01----:R-:W-:Y:S01]  /*0f60*/  IMAD.MOV.U32 R7, RZ, RZ, -0x1 ;  /* 0xffffffffff077424 */ /* 0x003fe200078e00ff */
[----:B------:R-:W-:Y:S01]  /*0f70*/  SHF.R.U32.HI R4, RZ, 0x1, R4 ;  /* 0x00000001ff047819 */ /* 0x000fe20000011604 */
[----:B------:R-:W-:Y:S01]  /*0f80*/  USHF.R.S32.HI UR5, URZ, 0x1f, UR4 ;  /* 0x0000001f3f057899 */ /* 0x000fe20008011404 */
[----:B------:R-:W0:Y:S01]  /*0f90*/  LDC.64 R92, c[0x0][0x5c8] ;  /* 0x00017200ff5c7b82 */ /* 0x000e220000000a00 */
[----:B------:R-:W-:Y:S01]  /*0fa0*/  IMAD.SHL.U32 R5, R14, 0x40, RZ ;  /* 0x000000400e057824 */ /* 0x000fe200078e00ff */
[----:B------:R-:W-:Y:S01]  /*0fb0*/  LOP3.LUT R0, R0, 0x7, RZ, 0xc0, !PT ;  /* 0x0000000700007812 */ /* 0x000fe200078ec0ff */
[----:B------:R-:W-:Y:S01]  /*0fc0*/  ULEA.HI UR5, UR5, UR4, URZ, 0x7 ;  /* 0x0000000405057291 */ /* 0x000fe2000f8f383f */
[----:B------:R-:W-:Y:S01]  /*0fd0*/  LOP3.LUT R23, R4, 0x30, RZ, 0xc0, !PT ;  /* 0x0000003004177812 */ /* 0x000fe200078ec0ff */
[----:B------:R-:W-:Y:S01]  /*0fe0*/  IMAD.MOV.U32 R9, RZ, RZ, 0x1 ;  /* 0x00000001ff097424 */ /* 0x000fe200078e00ff */
[--C-:B------:R-:W-:Y:S01]  /*0ff0*/  LOP3.LUT R22, R5, 0x40, R0.reuse, 0xe2, !PT ;  /* 0x0000004005167812 */ /* 0x100fe200078ee200 */
[----:B------:R-:W-:Y:S01]  /*1000*/  USHF.R.S32.HI UR43, URZ, 0x7, UR5 ;  /* 0x000000073f2b7899 */ /* 0x000fe20008011405 */
[----:B------:R-:W1:Y:S01]  /*1010*/  LDC R95, c[0x0][0x600] ;  /* 0x00018000ff5f7b82 */ /* 0x000e620000000800 */
[-C--:B------:R-:W-:Y:S01]  /*1020*/  IADD3 R5, RZ, -R23.reuse, -R0 ;  /* 0x80000017ff057210 */ /* 0x080fe20007ffe800 */
[----:B------:R-:W-:Y:S01]  /*1030*/  IMAD.U32 R6, RZ, RZ, UR6 ;  /* 0x00000006ff067e24 */ /* 0x000fe2000f8e00ff */
[C---:B--2---:R-:W-:Y:S01]  /*1040*/  LOP3.LUT R89, R3.reuse, 0x3, RZ, 0xc0, !PT ;  /* 0x0000000303597812 */ /* 0x044fe200078ec0ff */
[----:B------:R-:W-:Y:S01]  /*1050*/  UISETP.LT.AND UP0, UPT, UR43, 0x1, UPT ;  /* 0x000000012b00788c */ /* 0x000fe2000bf01270 */
[----:B------:R-:W-:Y:S01]  /*1060*/  LOP3.LUT R94, R3, 0x80, RZ, 0xc0, !PT ;  /* 0x00000080035e7812 */ /* 0x000fe200078ec0ff */
[----:B------:R-:W-:Y:S01]  /*1070*/  IMAD R5, R14, -0x40, R5 ;  /* 0xffffffc00e057824 */ /* 0x000fe200078e0205 */
[----:B------:R-:W-:Y:S01]  /*1080*/  ULDC UR4, c[0x0][0x284] ;  /* 0x0000a10000047ab9 */ /* 0x000fe20000000800 */
[-C--:B---3--:R-:W-:Y:S01]  /*1090*/  SHF.L.U32 R7, R7, R90.reuse, RZ ;  /* 0x0000005a07077219 */ /* 0x088fe200000006ff */
[----:B------:R-:W-:Y:S01]  /*10a0*/  USEL UR44, UR43, 0x1, UP0 ;  /* 0x000000012b2c7887 */ /* 0x000fe20008000000 */
[----:B------:R-:W-:Y:S01]  /*10b0*/  LOP3.LUT R22, R22, R23, RZ, 0xfc, !PT ;  /* 0x0000001716167212 */ /* 0x000fe200078efcff */
[----:B------:R-:W-:Y:S01]  /*10c0*/  IMAD R89, R89, -0x2, R6 ;  /* 0xfffffffe59597824 */ /* 0x000fe200078e0206 */
[----:B------:R-:W-:Y:S01]  /*10d0*/  SHF.L.U32 R90, R9, R90, RZ ;  /* 0x0000005a095a7219 */ /* 0x000fe200000006ff */
[----:B------:R-:W-:Y:S01]  /*10e0*/  VIADD R97, R5, UR4 ;  /* 0x0000000405617c36 */ /* 0x000fe20008000000 */
[----:B------:R-:W-:Y:S01]  /*10f0*/  LOP3.LUT R98, R18, 0x1, RZ, 0xfc, !PT ;  /* 0x0000000112627812 */ /* 0x000fe200078efcff */
[----:B------:R-:W-:Y:S01]  /*1100*/  IMAD.MOV.U32 R23, RZ, RZ, RZ ;  /* 0x000000ffff177224 */ /* 0x000fe200078e00ff */
[C---:B0-----:R-:W-:Y:S01]  /*1110*/  SHF.L.U64.HI R91, R92.reuse, 0x3, R93 ;  /* 0x000000035c5b7819 */ /* 0x041fe2000001025d */
[----:B------:R-:W-:Y:S01]  /*1120*/  IMAD.SHL.U32 R92, R92, 0x8, RZ ;  /* 0x000000085c5c7824 */ /* 0x000fe200078e00ff */
[----:B------:R-:W-:Y:S01]  /*1130*/  SHF.R.U32.HI R94, RZ, 0x7, R94 ;  /* 0x00000007ff5e7819 */ /* 0x000fe2000001165e */
[----:B------:R-:W-:Y:S01]  /*1140*/  IMAD.SHL.U32 R93, R3, 0x2, RZ ;  /* 0x00000002035d7824 */ /* 0x000fe200078e00ff */
[----:B------:R-:W-:Y:S01]  /*1150*/  LOP3.LUT R96, RZ, R7, RZ, 0x33, !PT ;  /* 0x00000007ff607212 */ /* 0x000fe200078e33ff */
[----:B------:R-:W-:Y:S01]  /*1160*/  UIADD3 UR44, UR43, -UR44, URZ ;  /* 0x8000002c2b2c7290 */ /* 0x000fe2000fffe03f */
[----:B------:R-:W-:Y:S01]  /*1170*/  UMOV UR36, URZ ;  /* 0x0000003f00247c82 */ /* 0x000fe20008000000 */
[----:B-1----:R-:W-:Y:S01]  /*1180*/  VIADD R95, R95, 0xffffffff ;  /* 0xffffffff5f5f7836 */ /* 0x002fe20000000000 */
[----:B------:R-:W-:-:S09]  /*1190*/  UMOV UR42, URZ ;  /* 0x0000003f002a7c82 */ /* 0x000fd20008000000 */
.L_x_158:
[----:B0-----:R-:W0:Y:S01]  /*11a0*/  SHFL.IDX PT, R0, R94, RZ, 0x1f ;  /* 0x00001fff5e007589 */ /* 0x001e2200000e0000 */
[----:B-1----:R-:W1:Y:S01]  /*11b0*/  S2UR UR7, SR_CgaCtaId ;  /* 0x00000000000779c3 */ /* 0x002e620000008800 */
[----:B------:R-:W-:Y:S01]  /*11c0*/  UMOV UR6, 0x400 ;  /* 0x0000040000067882 */ /* 0x000fe20000000000 */
[----:B0-----:R-:W-:Y:S01]  /*11d0*/  R2UR UR4, R0 ;  /* 0x00000000000472ca */ /* 0x001fe200000e0000 */
[----:B-1----:R-:W-:-:S12]  /*11e0*/  ULEA UR46, UR7, UR6, 0x18 ;  /* 0x00000006072e7291 */ /* 0x002fd8000f8ec03f */
[----:B------:R-:W-:-:S04]  /*11f0*/  ULEA.HI UR5, UR4, UR4, URZ, 0x1 ;  /* 0x0000000404057291 */ /* 0x000fc8000f8f083f */
[----:B------:R-:W-:-:S04]  /*1200*/  ULOP3.LUT UR5, UR5, 0x7fffe, URZ, 0xc0, !UPT ;  /* 0x0007fffe05057892 */ /* 0x000fc8000f8ec03f */
[----:B------:R-:W-:-:S03]  /*1210*/  UIADD3 UR5, UR4, -UR5, URZ ;  /* 0x8000000504057290 */ /* 0x000fc6000fffe03f */
[----:B------:R-:W-:Y:S01]  /*1220*/  ULDC UR4, c[0x0][0x28c] ;  /* 0x0000a30000047ab9 */ /* 0x000fe20000000800 */
[----:B------:R-:W-:Y:S01]  /*1230*/  ULEA UR5, UR5, UR46, 0xd ;  /* 0x0000002e05057291 */ /* 0x000fe2000f8e683f */
[----:B------:R-:W-:-:S03]  /*1240*/  ISETP.LT.AND P0, PT, RZ, UR4, PT ;  /* 0x00000004ff007c0c */ /* 0x000fc6000bf01270 */
[----:B------:R-:W-:-:S04]  /*1250*/  UIADD3 UR5, UR5, 0x100, URZ ;  /* 0x0000010005057890 */ /* 0x000fc8000fffe03f */
[----:B------:R-:W-:-:S04]  /*1260*/  USHF.R.U32.HI UR5, URZ, 0x4, UR5 ;  /* 0x000000043f057899 */ /* 0x000fc80008011605 */
[----:B------:R-:W-:-:S04]  /*1270*/  ULOP3.LUT UR5, UR5, 0x3fff, URZ, 0xc0, !UPT ;  /* 0x00003fff05057892 */ /* 0x000fc8000f8ec03f */
[----:B------:R-:W-:Y:S01]  /*1280*/  ULOP3.LUT UR45, UR5, 0x10000, URZ, 0xfc, !UPT ;  /* 0x00010000052d7892 */ /* 0x000fe2000f8efc3f */
[----:B--234-:R-:W-:Y:S11]  /*1290*/  @P0 BRA `(.L_x_13) ;  /* 0x0000000000400947 */ /* 0x01cff60003800000 */
[----:B------:R-:W-:Y:S01]  /*12a0*/  MOV R0, 0x0 ;  /* 0x0000000000007802 */ /* 0x000fe20000000f00 */
[----:B------:R-:W-:Y:S01]  /*12b0*/  ULDC.64 UR4, c[0x4][0x68] ;  /* 0x01001a0000047ab9 */ /* 0x000fe20000000a00 */
[----:B------:R-:W-:Y:S01]  /*12c0*/  ULDC.64 UR6, c[0x4][0x8] ;  /* 0x0100020000067ab9 */ /* 0x000fe20000000a00 */
[----:B------:R-:W-:Y:S01]  /*12d0*/  IMAD.U32 R4, RZ, RZ, UR4 ;  /* 0x00000004ff047e24 */ /* 0x000fe2000f8e00ff */
[----:B------:R0:W1:Y:S01]  /*12e0*/  LDC.64 R14, c[0x4][R0] ;  /* 0x01000000000e7b82 */ /* 0x0000620000000a00 */
[----:B------:R-:W-:Y:S01]  /*12f0*/  IMAD.U32 R5, RZ, RZ, UR5 ;  /* 0x00000005ff057e24 */ /* 0x000fe2000f8e00ff */
[----:B------:R-:W-:Y:S01]  /*1300*/  ULDC.64 UR4, c[0x4][0x70] ;  /* 0x01001c0000047ab9 */ /* 0x000fe20000000a00 */
[----:B------:R-:W-:Y:S02]  /*1310*/  IMAD.U32 R10, RZ, RZ, UR6 ;  /* 0x00000006ff0a7e24 */ /* 0x000fe4000f8e00ff */
[----:B------:R-:W-:Y:S02]  /*1320*/  IMAD.U32 R6, RZ, RZ, UR4 ;  /* 0x00000004ff067e24 */ /* 0x000fe4000f8e00ff */
[----:B------:R-:W-:-:S02]  /*1330*/  IMAD.U32 R7, RZ, RZ, UR5 ;  /* 0x00000005ff077e24 */ /* 0x000fc4000f8e00ff */
[----:B------:R-:W-:Y:S02]  /*1340*/  IMAD.U32 R11, RZ, RZ, UR7 ;  /* 0x00000007ff0b7e24 */ /* 0x000fe4000f8e00ff */
[----:B------:R-:W-:Y:S02]  /*1350*/  IMAD.MOV.U32 R8, RZ, RZ, 0x1e1 ;  /* 0x000001e1ff087424 */ /* 0x000fe400078e00ff */
[----:B------:R-:W-:Y:S02]  /*1360*/  IMAD.MOV.U32 R12, RZ, RZ, 0x1 ;  /* 0x00000001ff0c7424 */ /* 0x000fe400078e00ff */
[----:B0-----:R-:W-:-:S07]  /*1370*/  IMAD.MOV.U32 R13, RZ, RZ, RZ ;  /* 0x000000ffff0d7224 */ /* 0x001fce00078e00ff */
[----:B------:R-:W-:-:S07]  /*1380*/  LEPC R20, `(.L_x_13) ;  /* 0x000000001014794e */ /* 0x000fce0000000000 */
[----:B-1---5:R-:W-:Y:S05]  /*1390*/  CALL.ABS.NOINC R14 ;  /* 0x000000000e007343 */ /* 0x022fea0003c00000 */
.L_x_13:
[----:B------:R-:W-:-:S13]  /*13a0*/  ISETP.NE.AND P0, PT, R98, 0x3, PT ;  /* 0x000000036200780c */ /* 0x000fda0003f05270 */
[----:B------:R-:W-:Y:S05]  /*13b0*/  @!P0 BRA `(.L_x_14) ;  /* 0x0000000000048947 */ /* 0x000fea0003800000 */
[----:B------:R-:W-:Y:S01]  /*13c0*/  BPT.TRAP 0x1 ;  /* 0x000000040000795c */ /* 0x000fe20000300000 */
.L_x_14:
[----:B------:R-:W-:Y:S02]  /*13d0*/  IMAD.U32 R3, RZ, RZ, UR42 ;  /* 0x0000002aff037e24 */ /* 0x000fe4000f8e00ff */
[----:B------:R-:W-:-:S03]  /*13e0*/  IMAD.U32 R0, RZ, RZ, UR36 ;  /* 0x00000024ff007e24 */ /* 0x000fc6000f8e00ff */
[----:B------:R-:W-:Y:S02]  /*13f0*/  LEA R3, R3, UR46, 0x3 ;  /* 0x0000002e03037c11 */ /* 0x000fe4000f8e18ff */
[----:B------:R-:W-:-:S04]  /*1400*/  SHF.L.U32 R0, R0, 0x1f, RZ ;  /* 0x0000001f00007819 */ /* 0x000fc800000006ff */
[----:B------:R0:W1:Y:S01]  /*1410*/  SYNCS.PHASECHK.TRANS64.TRYWAIT P1, [R3+URZ], R0 ;  /* 0x00000000030075a7 */ /* 0x000062000802017f */
[----:B------:R-:W-:Y:S05]  /*1420*/  @!P0 BRA `(.L_x_15) ;  /* 0x0000000000048947 */ /* 0x000fea0003800000 */
[----:B------:R-:W-:Y:S01]  /*1430*/  BPT.TRAP 0x1 ;  /* 0x000000040000795c */ /* 0x000fe20000300000 */
.L_x_15:
[----:B------:R-:W-:-:S05]  /*1440*/  IMAD.U32 R4, RZ, RZ, UR44 ;  /* 0x0000002cff047e24 */ /* 0x000fca000f8e00ff */
[----:B------:R-:W-:Y:S01]  /*1450*/  ISETP.GE.AND P2, PT, R4, 0x1, PT ;  /* 0x000000010400780c */ /* 0x000fe20003f46270 */
[----:B-1----:R-:W-:-:S12]  /*1460*/  @P1 BRA `(.L_x_16) ;  /* 0x0000000000081947 */ /* 0x002fd80003800000 */
[----:B------:R-:W1:Y:S02]  /*1470*/  SYNCS.PHASECHK.TRANS64.TRYWAIT P1, [R3+URZ], R0 ;  /* 0x00000000030075a7 */ /* 0x000e64000802017f */
[----:B-1----:R-:W-:Y:S05]  /*1480*/  @!P1 BRA `(.L_x_17) ;  /* 0x0000006400749947 */ /* 0x002fea0003800000 */
.L_x_16:
[----:B------:R-:W-:Y:S05]  /*1490*/  WARPSYNC.ALL ;  /* 0x0000000000007948 */ /* 0x000fea0003800000 */
[----:B------:R-:W-:Y:S01]  /*14a0*/  UIADD3 UR4, UR46, 0x30100, URZ ;  /* 0x000301002e047890 */ /* 0x000fe2000fffe03f */
[----:B------:R-:W-:Y:S01]  /*14b0*/  WARPGROUP.ARRIVE ;  /* 0x00000000000079c5 */ /* 0x000fe20000000000 */
[----:B------:R-:W-:Y:S02]  /*14c0*/  ULEA UR6, UR42, UR45, 0xc ;  /* 0x0000002d2a067291 */ /* 0x000fe4000f8e603f */
[----:B------:R-:W-:Y:S01]  /*14d0*/  USHF.R.U32.HI UR4, URZ, 0x4, UR4 ;  /* 0x000000043f047899 */ /* 0x000fe20008011604 */
[----:B------:R-:W-:Y:S01]  /*14e0*/  UMOV UR13, 0x40000040 ;  /* 0x40000040000d7882 */ /* 0x000fe20000000000 */
[----:B------:R-:W-:-:S02]  /*14f0*/  UMOV UR15, 0x40000040 ;  /* 0x40000040000f7882 */ /* 0x000fc40000000000 */
[----:B------:R-:W-:Y:S01]  /*1500*/  ULOP3.LUT UR4, UR4, 0x3fff, URZ, 0xc0, !UPT ;  /* 0x00003fff04047892 */ /* 0x000fe2000f8ec03f */
[----:B------:R-:W-:Y:S01]  /*1510*/  UMOV UR12, UR6 ;  /* 0x00000006000c7c82 */ /* 0x000fe20008000000 */
[----:B------:R-:W-:Y:S02]  /*1520*/  UMOV UR5, 0x40000040 ;  /* 0x4000004000057882 */ /* 0x000fe40000000000 */
[----:B------:R-:W-:Y:S01]  /*1530*/  ULOP3.LUT UR8, UR4, 0x10000, URZ, 0xfc, !UPT ;  /* 0x0001000004087892 */ /* 0x000fe2000f8efc3f */
[----:B------:R-:W-:-:S03]  /*1540*/  UMOV UR7, 0x40000040 ;  /* 0x4000004000077882 */ /* 0x000fc60000000000 */
[----:B------:R-:W-:-:S04]  /*1550*/  ULEA UR4, UR42, UR8, 0xc ;  /* 0x000000082a047291 */ /* 0x000fc8000f8e603f */
[----:B------:R-:W-:-:S03]  /*1560*/  UIADD3 UR9, UR4, 0xc06, URZ ;  /* 0x00000c0604097890 */ /* 0x000fc6000fffe03f */
[----:B------:R-:W-:Y:S02]  /*1570*/  UMOV UR14, UR4 ;  /* 0x00000004000e7c82 */ /* 0x000fe40008000000 */
[----:B------:R-:W-:Y:S01]  /*1580*/  HGMMA.64x128x8.F32.TF32 R24, gdesc[UR12], RZ, !UPT, gsb0 ;  /* 0x05e000000c1879f0 */ /* 0x000fe2000c0028ff */
[----:B------:R-:W-:Y:S02]  /*1590*/  UIADD3 UR12, UR6, 0x2, URZ ;  /* 0x00000002060c7890 */ /* 0x000fe4000fffe03f */
[----:B------:R-:W-:Y:S01]  /*15a0*/  UIADD3 UR14, UR4, 0x2, URZ ;  /* 0x00000002040e7890 */ /* 0x000fe2000fffe03f */
[----:B------:R-:W-:Y:S01]  /*15b0*/  UMOV UR13, 0x40000040 ;  /* 0x40000040000d7882 */ /* 0x000fe20000000000 */
[----:B------:R-:W-:Y:S01]  /*15c0*/  UMOV UR15, 0x40000040 ;  /* 0x40000040000f7882 */ /* 0x000fe20000000000 */
[----:B------:R-:W-:Y:S02]  /*15d0*/  WARPGROUP.DEPBAR.LE gsb0, 0x0 ;  /* 0x00008000000079c5 */ /* 0x000fe40000010000 */
[----:B------:R-:W-:-:S06]  /*15e0*/  WARPGROUP.ARRIVE ;  /* 0x00000000000079c5 */ /* 0x000fcc0000000000 */
[----:B------:R-:W-:Y:S01]  /*15f0*/  HGMMA.64x128x8.F32.TF32 R24, gdesc[UR12], R24, gsb0 ;  /* 0x05e000000c1879f0 */ /* 0x000fe20008002818 */
        /* <DEDUP_REMOVED lines=88> */
[----:B------:R-:W-:-:S07]  /*1b80*/  UIADD3 UR6, UR6, 0xc06, URZ ;  /* 0x00000c0606067890 */ /* 0x000fce000fffe03f */
[----:B------:R-:W-:Y:S01]  /*1b90*/  UMOV UR4, UR6 ;  /* 0x0000000600047c82 */ /* 0x000fe20008000000 */
[----:B------:R-:W-:Y:S01]  /*1ba0*/  UMOV UR6, UR9 ;  /* 0x0000000900067c82 */ /* 0x000fe20008000000 */
[----:B------:R-:W-:Y:S02]  /*1bb0*/  WARPGROUP.DEPBAR.LE gsb0, 0x0 ;  /* 0x00008000000079c5 */ /* 0x000fe40000010000 */
[----:B------:R-:W-:-:S06]  /*1bc0*/  WARPGROUP.ARRIVE ;  /* 0x00000000000079c5 */ /* 0x000fcc0000000000 */
[----:B------:R-:W-:Y:S03]  /*1bd0*/  HGMMA.64x128x8.F32.TF32 R24, gdesc[UR12], R24, gsb0 ;  /* 0x05e000000c1879f0 */ /* 0x000fe60008002818 */
[----:B------:R-:W-:Y:S02]  /*1be0*/  WARPGROUP.DEPBAR.LE gsb0, 0x0 ;  /* 0x00008000000079c5 */ /* 0x000fe40000010000 */
[----:B------:R-:W-:-:S07]  /*1bf0*/  WARPGROUP.ARRIVE ;  /* 0x00000000000079c5 */ /* 0x000fce0000000000 */
[----:B------:R-:W-:Y:S03]  /*1c00*/  HGMMA.64x128x8.F32.TF32 R24, gdesc[UR4], R24, gsb0 ;  /* 0x05e00000041879f0 */ /* 0x000fe60008002818 */
[----:B------:R-:W-:Y:S02]  /*1c10*/  WARPGROUP.DEPBAR.LE gsb0, 0x0 ;  /* 0x00008000000079c5 */ /* 0x000fe40000010000 */
[----:B------:R-:W-:Y:S05]  /*1c20*/  @!P2 BRA `(.L_x_18) ;  /* 0x00000008006ca947 */ /* 0x000fea0003800000 */
[----:B------:R-:W-:Y:S01]  /*1c30*/  UIADD3 UR13, UR42, 0x1, URZ ;  /* 0x000000012a0d7890 */ /* 0x000fe2000fffe03f */
[----:B01----:R-:W-:Y:S01]  /*1c40*/  IMAD.U32 R0, RZ, RZ, UR44 ;  /* 0x0000002cff007e24 */ /* 0x003fe2000f8e00ff */
[----:B------:R-:W-:Y:S02]  /*1c50*/  UMOV UR9, UR42 ;  /* 0x0000002a00097c82 */ /* 0x000fe40008000000 */
[----:B------:R-:W-:-:S04]  /*1c60*/  UISETP.NE.AND UP0, UPT, UR13, 0x3, UPT ;  /* 0x000000030d00788c */ /* 0x000fc8000bf05270 */
[----:B------:R-:W-:Y:S02]  /*1c70*/  USEL UR4, URZ, 0x1, UP0 ;  /* 0x000000013f047887 */ /* 0x000fe40008000000 */
[----:B------:R-:W-:Y:S02]  /*1c80*/  USEL UR13, UR13, URZ, UP0 ;  /* 0x0000003f0d0d7287 */ /* 0x000fe40008000000 */
[----:B------:R-:W-:-:S06]  /*1c90*/  ULOP3.LUT UR4, UR36, UR4, URZ, 0x3c, !UPT ;  /* 0x0000000424047292 */ /* 0x000fcc000f8e3c3f */
[----:B------:R-:W-:-:S07]  /*1ca0*/  IMAD.U32 R5, RZ, RZ, UR4 ;  /* 0x00000004ff057e24 */ /* 0x000fce000f8e00ff */
.L_x_25:
[----:B01----:R-:W-:Y:S05]  /*1cb0*/  @!P0 BRA `(.L_x_19) ;  /* 0x0000000000048947 */ /* 0x003fea0003800000 */
[----:B------:R-:W-:Y:S01]  /*1cc0*/  BPT.TRAP 0x1 ;  /* 0x000000040000795c */ /* 0x000fe20000300000 */
.L_x_19:
[----:B------:R-:W0:Y:S01]  /*1cd0*/  S2UR UR4, SR_CgaCtaId ;  /* 0x00000000000479c3 */ /* 0x000e220000008800 */
[----:B------:R-:W-:Y:S01]  /*1ce0*/  UMOV UR10, 0x400 ;  /* 0x00000400000a7882 */ /* 0x000fe20000000000 */
[----:B------:R-:W-:Y:S01]  /*1cf0*/  SHF.L.U32 R3, R5, 0x1f, RZ ;  /* 0x0000001f05037819 */ /* 0x000fe200000006ff */
[----:B0-----:R-:W-:-:S04]  /*1d00*/  ULEA UR10, UR4, UR10, 0x18 ;  /* 0x0000000a040a7291 */ /* 0x001fc8000f8ec03f */
[----:B------:R-:W-:-:S09]  /*1d10*/  ULEA UR4, UR13, UR10, 0x3 ;  /* 0x0000000a0d047291 */ /* 0x000fd2000f8e183f */
[----:B------:R0:W1:Y:S01]  /*1d20*/  SYNCS.PHASECHK.TRANS64.TRYWAIT P1, [UR4], R3 ;  /* 0x00000003ff0075a7 */ /* 0x0000620008020144 */
[----:B------:R-:W-:Y:S05]  /*1d30*/  @!P0 BRA `(.L_x_20) ;  /* 0x0000000000048947 */ /* 0x000fea0003800000 */
[----:B------:R-:W-:Y:S01]  /*1d40*/  BPT.TRAP 0x1 ;  /* 0x000000040000795c */ /* 0x000fe20000300000 */
.L_x_20:
[----:B-1----:R-:W-:Y:S05]  /*1d50*/  @P1 BRA `(.L_x_21) ;  /* 0x0000000000081947 */ /* 0x002fea0003800000 */
[----:B------:R-:W1:Y:S02]  /*1d60*/  SYNCS.PHASECHK.TRANS64.TRYWAIT P1, [UR4], R3 ;  /* 0x00000003ff0075a7 */ /* 0x000e640008020144 */
[----:B-1----:R-:W-:Y:S05]  /*1d70*/  @!P1 BRA `(.L_x_22) ;  /* 0x0000005c004c9947 */ /* 0x002fea0003800000 */
.L_x_21:
[----:B------:R-:W-:Y:S01]  /*1d80*/  ULEA UR12, UR13, UR8, 0xc ;  /* 0x000000080d0c7291 */ /* 0x000fe2000f8e603f */
[----:B------:R-:W-:Y:S01]  /*1d90*/  WARPGROUP.ARRIVE ;  /* 0x00000000000079c5 */ /* 0x000fe20000000000 */
[----:B------:R-:W-:Y:S01]  /*1da0*/  ULEA UR11, UR13, UR45, 0xc ;  /* 0x0000002d0d0b7291 */ /* 0x000fe2000f8e603f */
[----:B------:R-:W-:Y:S01]  /*1db0*/  UMOV UR7, 0x40000040 ;  /* 0x4000004000077882 */ /* 0x000fe20000000000 */
[----:B------:R-:W-:-:S03]  /*1dc0*/  UMOV UR5, 0x40000040 ;  /* 0x4000004000057882 */ /* 0x000fc60000000000 */
[----:B------:R-:W-:Y:S02]  /*1dd0*/  UMOV UR6, UR12 ;  /* 0x0000000c00067c82 */ /* 0x000fe40008000000 */
[----:B------:R-:W-:Y:S02]  /*1de0*/  UMOV UR4, UR11 ;  /* 0x0000000b00047c82 */ /* 0x000fe40008000000 */
[----:B------:R-:W-:Y:S01]  /*1df0*/  HGMMA.64x128x8.F32.TF32 R24, gdesc[UR4], R24, gsb0 ;  /* 0x05e00000041879f0 */ /* 0x000fe20008002818 */
[----:B------:R-:W-:Y:S02]  /*1e00*/  UIADD3 UR6, UR12, 0x2, URZ ;  /* 0x000000020c067890 */ /* 0x000fe4000fffe03f */
[----:B------:R-:W-:Y:S01]  /*1e10*/  UIADD3 UR4, UR11, 0x2, URZ ;  /* 0x000000020b047890 */ /* 0x000fe2000fffe03f */
[----:B------:R-:W-:Y:S01]  /*1e20*/  UMOV UR7, 0x40000040 ;  /* 0x4000004000077882 */ /* 0x000fe20000000000 */
[----:B------:R-:W-:Y:S01]  /*1e30*/  UMOV UR5, 0x40000040 ;  /* 0x4000004000057882 */ /* 0x000fe20000000000 */
[----:B------:R-:W-:-:S02]  /*1e40*/  WARPGROUP.DEPBAR.LE gsb0, 0x0 ;  /* 0x00008000000079c5 */ /* 0x000fc40000010000 */
        /* <DEDUP_REMOVED lines=99> */
[----:B------:R-:W-:Y:S03]  /*2480*/  HGMMA.64x128x8.F32.TF32 R24, gdesc[UR4], R24, gsb0 ;  /* 0x05e00000041879f0 */ /* 0x000fe60008002818 */
[----:B------:R-:W-:Y:S02]  /*2490*/  WARPGROUP.DEPBAR.LE gsb0, 0x0 ;  /* 0x00008000000079c5 */ /* 0x000fe40000010000 */
[----:B------:R-:W-:Y:S05]  /*24a0*/  @!P0 BRA `(.L_x_23) ;  /* 0x0000000000048947 */ /* 0x000fea0003800000 */
[----:B------:R-:W-:Y:S01]  /*24b0*/  BPT.TRAP 0x1 ;  /* 0x000000040000795c */ /* 0x000fe20000300000 */
.L_x_23:
[----:B------:R-:W-:Y:S01]  /*24c0*/  ULEA UR10, UR9, UR10, 0x3 ;  /* 0x0000000a090a7291 */ /* 0x000fe2000f8e183f */
[----:B------:R-:W-:-:S03]  /*24d0*/  ISETP.GT.U32.AND P1, PT, R18, 0x1, PT ;  /* 0x000000011200780c */ /* 0x000fc60003f24070 */
[----:B------:R-:W-:-:S04]  /*24e0*/  UIADD3 UR10, UR10, 0x18, URZ ;  /* 0x000000180a0a7890 */ /* 0x000fc8000fffe03f */
[----:B------:R-:W-:-:S09]  /*24f0*/  UPRMT UR10, URZ, 0x654, UR10 ;  /* 0x000006543f0a7896 */ /* 0x000fd2000800000a */
[----:B------:R-:W-:Y:S01]  /*2500*/  SYNCS.ARRIVE.TRANS64.RED.A1T0 RZ, [UR10], RZ ;  /* 0x000000ffffff79a7 */ /* 0x000fe2000810040a */
[----:B------:R-:W-:Y:S05]  /*2510*/  @P1 BRA `(.L_x_24) ;  /* 0x0000000000041947 */ /* 0x000fea0003800000 */
[----:B------:R-:W-:Y:S01]  /*2520*/  BPT.TRAP 0x1 ;  /* 0x000000040000795c */ /* 0x000fe20000300000 */
.L_x_24:
[----:B------:R-:W-:Y:S01]  /*2530*/  UIADD3 UR13, UR13, 0x1, URZ ;  /* 0x000000010d0d7890 */ /* 0x000fe2000fffe03f */
[C---:B------:R-:W-:Y:S01]  /*2540*/  ISETP.GT.AND P1, PT, R0.reuse, 0x1, PT ;  /* 0x000000010000780c */ /* 0x040fe20003f24270 */
[----:B------:R-:W-:Y:S01]  /*2550*/  UIADD3 UR9, UR9, 0x1, URZ ;  /* 0x0000000109097890 */ /* 0x000fe2000fffe03f */
[----:B------:R-:W-:Y:S01]  /*2560*/  VIADD R0, R0, 0xffffffff ;  /* 0xffffffff00007836 */ /* 0x000fe20000000000 */
[----:B------:R-:W-:Y:S02]  /*2570*/  UISETP.NE.AND UP0, UPT, UR13, 0x3, UPT ;  /* 0x000000030d00788c */ /* 0x000fe4000bf05270 */
[----:B------:R-:W-:Y:S02]  /*2580*/  UISETP.NE.AND UP1, UPT, UR9, 0x3, UPT ;  /* 0x000000030900788c */ /* 0x000fe4000bf25270 */
[----:B------:R-:W-:Y:S02]  /*2590*/  USEL UR4, URZ, 0x1, UP0 ;  /* 0x000000013f047887 */ /* 0x000fe40008000000 */
[----:B------:R-:W-:-:S02]  /*25a0*/  USEL UR13, UR13, URZ, UP0 ;  /* 0x0000003f0d0d7287 */ /* 0x000fc40008000000 */
[----:B------:R-:W-:Y:S02]  /*25b0*/  USEL UR9, UR9, URZ, UP1 ;  /* 0x0000003f09097287 */ /* 0x000fe40008800000 */
[----:B------:R-:W-:Y:S01]  /*25c0*/  LOP3.LUT R5, R5, UR4, RZ, 0x3c, !PT ;  /* 0x0000000405057c12 */ /* 0x000fe2000f8e3cff */
[----:B------:R-:W-:Y:S09]  /*25d0*/  @P1 BRA `(.L_x_25) ;  /* 0xfffffff400b41947 */ /* 0x000ff2000383ffff */
.L_x_18:
[----:B01----:R-:W0:Y:S02]  /*25e0*/  LDC R0, c[0x0][0x28c] ;  /* 0x0000a300ff007b82 */ /* 0x003e240000000800 */
[----:B0-----:R-:W-:-:S13]  /*25f0*/  ISETP.GE.AND P1, PT, R0, 0x1, PT ;  /* 0x000000010000780c */ /* 0x001fda0003f26270 */
[----:B------:R-:W-:Y:S05]  /*2600*/  @!P1 BRA `(.L_x_26) ;  /* 0x0000000000409947 */ /* 0x000fea0003800000 */
[----:B------:R-:W-:Y:S05]  /*2610*/  @!P0 BRA `(.L_x_27) ;  /* 0x0000000000048947 */ /* 0x000fea0003800000 */
[----:B------:R-:W-:Y:S01]  /*2620*/  BPT.TRAP 0x1 ;  /* 0x000000040000795c */ /* 0x000fe20000300000 */
.L_x_27:
[----:B------:R-:W0:Y:S01]  /*2630*/  S2UR UR7, SR_CgaCtaId ;  /* 0x00000000000779c3 */ /* 0x000e220000008800 */
[----:B------:R-:W-:Y:S01]  /*2640*/  UIADD3 UR6, UR44, UR42, URZ ;  /* 0x0000002a2c067290 */ /* 0x000fe2000fffe03f */
[----:B------:R-:W-:-:S03]  /*2650*/  ISETP.GT.U32.AND P0, PT, R18, 0x1, PT ;  /* 0x000000011200780c */ /* 0x000fc60003f04070 */
[----:B------:R-:W-:-:S04]  /*2660*/  UIMAD.WIDE.U32 UR4, UR6, -0x55555555, URZ ;  /* 0xaaaaaaab060478a5 */ /* 0x000fc8000f8e003f */
[----:B------:R-:W-:-:S03]  /*2670*/  USHF.R.U32.HI UR4, URZ, 0x1, UR5 ;  /* 0x000000013f047899 */ /* 0x000fc60008011605 */
[----:B------:R-:W-:Y:S01]  /*2680*/  UMOV UR5, 0x400 ;  /* 0x0000040000057882 */ /* 0x000fe20000000000 */
[----:B------:R-:W-:Y:S02]  /*2690*/  UIMAD UR6, UR4, -0x3, UR6 ;  /* 0xfffffffd040678a4 */ /* 0x000fe4000f8e0206 */
[----:B0-----:R-:W-:-:S04]  /*26a0*/  ULEA UR5, UR7, UR5, 0x18 ;  /* 0x0000000507057291 */ /* 0x001fc8000f8ec03f */
[----:B------:R-:W-:-:S04]  /*26b0*/  ULEA UR6, UR6, UR5, 0x3 ;  /* 0x0000000506067291 */ /* 0x000fc8000f8e183f */
[----:B------:R-:W-:-:S04]  /*26c0*/  UIADD3 UR6, UR6, 0x18, URZ ;  /* 0x0000001806067890 */ /* 0x000fc8000fffe03f */
[----:B------:R-:W-:-:S09]  /*26d0*/  UPRMT UR6, URZ, 0x654, UR6 ;  /* 0x000006543f067896 */ /* 0x000fd20008000006 */
[----:B------:R-:W-:Y:S01]  /*26e0*/  SYNCS.ARRIVE.TRANS64.RED.A1T0 RZ, [UR6], RZ ;  /* 0x000000ffffff79a7 */ /* 0x000fe20008100406 */
[----:B------:R-:W-:Y:S05]  /*26f0*/  @P0 BRA `(.L_x_26) ;  /* 0x0000000000040947 */ /* 0x000fea0003800000 */
[----:B------:R-:W-:Y:S01]  /*2700*/  BPT.TRAP 0x1 ;  /* 0x000000040000795c */ /* 0x000fe20000300000 */
.L_x_26:
[----:B------:R-:W-:Y:S01]  /*2710*/  SHF.L.U32 R6, R100, 0x7, RZ ;  /* 0x0000000764067819 */ /* 0x000fe200000006ff */
[----:B------:R-:W-:Y:S01]  /*2720*/  UIADD3 UR42, UR43, UR42, URZ ;  /* 0x0000002a2b2a7290 */ /* 0x000fe2000fffe03f */
[----:B------:R-:W-:Y:S01]  /*2730*/  SHF.R.S32.HI R11, RZ, 0x1f, R99 ;  /* 0x0000001fff0b7819 */ /* 0x000fe20000011463 */
[----:B------:R-:W-:Y:S01]  /*2740*/  UISETP.GE.U32.AND UP1, UPT, UR43, 0x3, UPT ;  /* 0x000000032b00788c */ /* 0x000fe2000bf26070 */
[C---:B------:R-:W-:Y:S01]  /*2750*/  LOP3.LUT R8, R6.reuse, 0x6, R93, 0xf8, !PT ;  /* 0x0000000606087812 */ /* 0x040fe200078ef85d */
[----:B------:R-:W-:Y:S01]  /*2760*/  ULDC UR7, c[0x0][0x288] ;  /* 0x0000a20000077ab9 */ /* 0x000fe20000000800 */
[----:B------:R-:W-:Y:S01]  /*2770*/  IMAD.SHL.U32 R10, R101, 0x80, RZ ;  /* 0x00000080650a7824 */ /* 0x000fe200078e00ff */
[----:B------:R-:W-:Y:S01]  /*2780*/  UISETP.GT.U32.AND UP0, UPT, UR42, 0x2, UPT ;  /* 0x000000022a00788c */ /* 0x000fe2000bf04070 */
[----:B------:R-:W-:Y:S01]  /*2790*/  ISETP.GE.AND P0, PT, R6, UR7, PT ;  /* 0x0000000706007c0c */ /* 0x000fe2000bf06270 */
[----:B------:R-:W-:Y:S01]  /*27a0*/  ULDC.64 UR4, c[0x0][0x5d0] ;  /* 0x0001740000047ab9 */ /* 0x000fe20000000a00 */
[--C-:B------:R-:W-:Y:S01]  /*27b0*/  SHF.R.S32.HI R9, RZ, 0x1f, R8.reuse ;  /* 0x0000001fff097819 */ /* 0x100fe20000011408 */
[----:B------:R-:W-:Y:S01]  /*27c0*/  ULDC UR10, c[0x0][0x284] ;  /* 0x0000a100000a7ab9 */ /* 0x000fe20000000800 */
[----:B------:R-:W-:Y:S01]  /*27d0*/  IMAD R0, R11, UR4, RZ ;  /* 0x000000040b007c24 */ /* 0x000fe2000f8e02ff */
[----:B------:R-:W-:Y:S01]  /*27e0*/  UISETP.LT.U32.AND UP0, UPT, UR43, 0x3, UP0 ;  /* 0x000000032b00788c */ /* 0x000fe20008701070 */
[----:B------:R-:W-:Y:S01]  /*27f0*/  ISETP.GE.OR P0, PT, R10, UR10, P0 ;  /* 0x0000000a0a007c0c */ /* 0x000fe20008706670 */
[----:B------:R-:W-:Y:S01]  /*2800*/  IMAD.WIDE.U32 R4, R99, UR4, R8 ;  /* 0x0000000463047c25 */ /* 0x000fe2000f8e0008 */
[----:B------:R-:W-:Y:S01]  /*2810*/  ULDC.64 UR8, c[0x0][0x5c8] ;  /* 0x0001720000087ab9 */ /* 0x000fe20000000a00 */
[----:B------:R-:W-:-:S02]  /*2820*/  USEL UR6, URZ, 0x1, !UP0 ;  /* 0x000000013f067887 */ /* 0x000fc4000c000000 */
[----:B------:R-:W-:Y:S01]  /*2830*/  IMAD R3, R99, UR5, R0 ;  /* 0x0000000563037c24 */ /* 0x000fe2000f8e0200 */
[----:B------:R-:W-:Y:S01]  /*2840*/  @UP1 UIMAD.WIDE.U32 UR4, UR42, -0x55555555, URZ ;  /* 0xaaaaaaab2a0418a5 */ /* 0x000fe2000f8e003f */
[----:B------:R-:W-:Y:S01]  /*2850*/  IMAD.WIDE R100, R101, 0x80, R22 ;  /* 0x0000008065647825 */ /* 0x000fe200078e0216 */
[----:B------:R-:W-:Y:S02]  /*2860*/  ULOP3.LUT UR36, UR36, UR6, URZ, 0x3c, !UPT ;  /* 0x0000000624247292 */ /* 0x000fe4000f8e3c3f */
[----:B------:R-:W-:Y:S01]  /*2870*/  @UP1 USHF.R.U32.HI UR4, URZ, 0x1, UR5 ;  /* 0x000000013f041899 */ /* 0x000fe20008011605 */
[----:B------:R-:W-:Y:S02]  /*2880*/  IMAD.IADD R5, R5, 0x1, R3 ;  /* 0x0000000105057824 */ /* 0x000fe400078e0203 */
[----:B------:R-:W-:Y:S01]  /*2890*/  IMAD R3, R101, UR8, RZ ;  /* 0x0000000865037c24 */ /* 0x000fe2000f8e02ff */
[----:B------:R-:W-:Y:S01]  /*28a0*/  @UP1 ULOP3.LUT UR36, UR36, 0x1, UR4, 0x78, !UPT ;  /* 0x0000000124241892 */ /* 0x000fe2000f8e7804 */
[----:B------:R-:W-:-:S04]  /*28b0*/  IMAD.WIDE.U32 R102, R100, UR8, R4 ;  /* 0x0000000864667c25 */ /* 0x000fc8000f8e0004 */
[----:B------:R-:W-:Y:S02]  /*28c0*/  IMAD R7, R100, UR9, R3 ;  /* 0x0000000964077c24 */ /* 0x000fe4000f8e0203 */
[----:B------:R-:W-:Y:S01]  /*28d0*/  IMAD.MOV.U32 R0, RZ, RZ, -0x1 ;  /* 0xffffffffff007424 */ /* 0x000fe200078e00ff */
[----:B------:R-:W-:Y:S06]  /*28e0*/  @P0 BRA `(.L_x_28) ;  /* 0x0000003400040947 */ /* 0x000fec0003800000 */
[----:B-----5:R-:W-:Y:S01]  /*28f0*/  FSETP.NEU.AND P0, PT, R88, RZ, PT ;  /* 0x000000ff5800720b */ /* 0x020fe20003f0d000 */
[----:B------:R-:W-:Y:S01]  /*2900*/  IMAD.IADD R4, R89, 0x1, -R6 ;  /* 0x0000000159047824 */ /* 0x000fe200078e0a06 */
[----:B------:R-:W-:Y:S01]  /*2910*/  BSSY B0, `(.L_x_28) ;  /* 0x000033e000007945 */ /* 0x000fe20003800000 */
[----:B------:R-:W-:Y:S02]  /*2920*/  IMAD.IADD R3, R97, 0x1, -R10 ;  /* 0x0000000161037824 */ /* 0x000fe400078e0a0a */
[----:B------:R-:W-:Y:S01]  /*2930*/  IMAD.IADD R111, R103, 0x1, R7 ;  /* 0x00000001676f7824 */ /* 0x000fe200078e0207 */
[----:B------:R-:W-:-:S04]  /*2940*/  ISETP.GT.AND P3, PT, R4, RZ, PT ;  /* 0x000000ff0400720c */ /* 0x000fc80003f64270 */
[----:B------:R-:W-:-:S03]  /*2950*/  ISETP.GT.AND P1, PT, R3, RZ, P3 ;  /* 0x000000ff0300720c */ /* 0x000fc60001f24270 */
[----:B------:R-:W-:Y:S10]  /*2960*/  @!P0 BRA `(.L_x_29) ;  /* 0x0000002400208947 */ /* 0x000ff40003800000 */
[----:B------:R-:W0:Y:S01]  /*2970*/  LDC.64 R104, c[0x0][0x5b8] ;  /* 0x00016e00ff687b82 */ /* 0x000e220000000a00 */
[----:B------:R-:W-:-:S07]  /*2980*/  ULDC.64 UR4, c[0x0][0x5c0] ;  /* 0x0001700000047ab9 */ /* 0x000fce0000000a00 */
[----:B------:R-:W1:Y:S08]  /*2990*/  LDC.64 R106, c[0x0][0x5b0] ;  /* 0x00016c00ff6a7b82 */ /* 0x000e700000000a00 */
[----:B------:R-:W2:Y:S01]  /*29a0*/  LDC.64 R108, c[0x0][0x5a8] ;  /* 0x00016a00ff6c7b82 */ /* 0x000ea20000000a00 */
[-C--:B0-----:R-:W-:Y:S02]  /*29b0*/  IMAD R6, R11, R104.reuse, RZ ;  /* 0x000000680b067224 */ /* 0x081fe400078e02ff */
[----:B------:R-:W-:-:S04]  /*29c0*/  IMAD.WIDE.U32 R12, R99, R104, R8 ;  /* 0x00000068630c7225 */ /* 0x000fc800078e0008 */
[----:B------:R-:W-:Y:S02]  /*29d0*/  IMAD R103, R99, R105, R6 ;  /* 0x0000006963677224 */ /* 0x000fe400078e0206 */
[-C--:B-1----:R-:W-:Y:S02]  /*29e0*/  IMAD R5, R101, R106.reuse, RZ ;  /* 0x0000006a65057224 */ /* 0x082fe400078e02ff */
[----:B------:R-:W-:Y:S02]  /*29f0*/  IMAD.IADD R13, R13, 0x1, R103 ;  /* 0x000000010d0d7824 */ /* 0x000fe400078e0267 */
[C---:B------:R-:W-:Y:S02]  /*2a00*/  IMAD R105, R100.reuse, R107, R5 ;  /* 0x0000006b64697224 */ /* 0x040fe400078e0205 */
[----:B------:R-:W-:-:S04]  /*2a10*/  IMAD.WIDE.U32 R6, R100, R106, R12 ;  /* 0x0000006a64067225 */ /* 0x000fc800078e000c */
[----:B------:R-:W-:Y:S01]  /*2a20*/  IMAD.IADD R5, R7, 0x1, R105 ;  /* 0x0000000107057824 */ /* 0x000fe200078e0269 */
[----:B--2---:R-:W-:-:S04]  /*2a30*/  LEA R14, P0, R6, R108, 0x2 ;  /* 0x0000006c060e7211 */ /* 0x004fc800078010ff */
[----:B------:R-:W-:-:S05]  /*2a40*/  LEA.HI.X R15, R6, R109, R5, 0x2, P0 ;  /* 0x0000006d060f7211 */ /* 0x000fca00000f1405 */
[----:B------:R0:W2:Y:S01]  /*2a50*/  @P1 LDG.E.LTC128B R5, desc[UR40][R14.64] ;  /* 0x000000280e051981 */ /* 0x0000a2000c1e1920 */
[----:B------:R-:W-:Y:S01]  /*2a60*/  IMAD.WIDE.U32 R6, R100, R106, R8 ;  /* 0x0000006a64067225 */ /* 0x000fe200078e0008 */
[C---:B------:R-:W-:Y:S01]  /*2a70*/  SHF.L.U64.HI R11, R106.reuse, 0x3, R107 ;  /* 0x000000036a0b7819 */ /* 0x040fe2000001026b */
[----:B------:R-:W-:Y:S01]  /*2a80*/  BSSY B1, `(.L_x_30) ;  /* 0x0000016000017945 */ /* 0x000fe20003800000 */
[----:B------:R-:W-:Y:S01]  /*2a90*/  ISETP.GT.AND P3, PT, R3, 0x8, P3 ;  /* 0x000000080300780c */ /* 0x000fe20001f64270 */
[----:B------:R-:W-:Y:S02]  /*2aa0*/  IMAD.IADD R7, R105, 0x1, R7 ;  /* 0x0000000169077824 */ /* 0x000fe400078e0207 */
[----:B------:R-:W-:Y:S02]  /*2ab0*/  IMAD.SHL.U32 R10, R106, 0x8, RZ ;  /* 0x000000086a0a7824 */ /* 0x000fe400078e00ff */
[----:B------:R-:W-:-:S04]  /*2ac0*/  IMAD.WIDE.U32 R20, R99, R104, R6 ;  /* 0x0000006863147225 */ /* 0x000fc800078e0006 */
[----:B------:R-:W-:Y:S01]  /*2ad0*/  IMAD.WIDE.U32 R100, R100, R106, R10 ;  /* 0x0000006a64647225 */ /* 0x000fe200078e000a */
[----:B------:R-:W-:Y:S02]  /*2ae0*/  LEA R10, P0, R102, UR4, 0x2 ;  /* 0x00000004660a7c11 */ /* 0x000fe4000f8010ff */
[----:B------:R-:W-:Y:S01]  /*2af0*/  LEA R6, P4, R20, R108, 0x2 ;  /* 0x0000006c14067211 */ /* 0x000fe200078810ff */
[----:B0-----:R-:W-:Y:S01]  /*2b00*/  IMAD.IADD R14, R103, 0x1, R21 ;  /* 0x00000001670e7824 */ /* 0x001fe200078e0215 */
[----:B------:R-:W-:Y:S01]  /*2b10*/  LEA.HI.X R11, R102, UR5, R111, 0x2, P0 ;  /* 0x00000005660b7c11 */ /* 0x000fe200080f146f */
[----:B------:R-:W-:Y:S01]  /*2b20*/  IMAD.IADD R105, R105, 0x1, R101 ;  /* 0x0000000169697824 */ /* 0x000fe200078e0265 */
[----:B------:R-:W-:Y:S02]  /*2b30*/  ISETP.GT.AND P0, PT, R4, 0x1, PT ;  /* 0x000000010400780c */ /* 0x000fe40003f04270 */
[----:B------:R-:W-:Y:S01]  /*2b40*/  IADD3 R15, P2, R12, R100, RZ ;  /* 0x000000640c0f7210 */ /* 0x000fe20007f5e0ff */
[----:B--2---:R-:W-:-:S04]  /*2b50*/  FMUL R7, R5, R88 ;  /* 0x0000005805077220 */ /* 0x004fc80000400000 */
[----:B------:R-:W-:Y:S01]  /*2b60*/  FFMA R21, R24, R19, R7 ;  /* 0x0000001318157223 */ /* 0x000fe20000000007 */
[----:B------:R-:W-:Y:S01]  /*2b70*/  LEA.HI.X R7, R20, R109, R14, 0x2, P4 ;  /* 0x0000006d14077211 */ /* 0x000fe200020f140e */
[----:B------:R-:W-:Y:S01]  /*2b80*/  IMAD.X R20, R105, 0x1, R13, P2 ;  /* 0x0000000169147824 */ /* 0x000fe200010e060d */
[----:B------:R-:W-:Y:S02]  /*2b90*/  ISETP.GT.AND P4, PT, R3, RZ, P0 ;  /* 0x000000ff0300720c */ /* 0x000fe40000784270 */
[----:B------:R0:W-:Y:S01]  /*2ba0*/  @P1 STG.E desc[UR40][R10.64], R21 ;  /* 0x000000150a001986 */ /* 0x0001e2000c101928 */
[----:B------:R-:W-:-:S10]  /*2bb0*/  LEA R14, P1, R15, R108, 0x2 ;  /* 0x0000006c0f0e7211 */ /* 0x000fd400078210ff */
[----:B------:R-:W-:Y:S05]  /*2bc0*/  @!P4 BRA `(.L_x_31) ;  /* 0x000000000004c947 */ /* 0x000fea0003800000 */
[----:B------:R1:W5:Y:S02]  /*2bd0*/  LDG.E.LTC128B R5, desc[UR40][R6.64+0x4] ;  /* 0x0000042806057981 */ /* 0x000364000c1e1920 */
.L_x_31:
[----:B------:R-:W-:Y:S05]  /*2be0*/  BSYNC B1 ;  /* 0x0000000000017941 */ /* 0x000fea0003800000 */
.L_x_30:
[----:B-----5:R-:W-:Y:S01]  /*2bf0*/  FMUL R12, R5, R88 ;  /* 0x00000058050c7220 */ /* 0x020fe20000400000 */
[----:B------:R-:W-:-:S03]  /*2c00*/  LEA.HI.X R15, R15, R109, R20, 0x2, P1 ;  /* 0x0000006d0f0f7211 */ /* 0x000fc600008f1414 */
[----:B------:R-:W-:Y:S01]  /*2c10*/  FFMA R101, R25, R19, R12 ;  /* 0x0000001319657223 */ /* 0x000fe2000000000c */
[----:B------:R-:W-:-:S04]  /*2c20*/  IMAD.MOV.U32 R25, RZ, RZ, R5 ;  /* 0x000000ffff197224 */ /* 0x000fc800078e0005 */
[----:B------:R2:W-:Y:S04]  /*2c30*/  @P4 STG.E desc[UR40][R10.64+0x4], R101 ;  /* 0x000004650a004986 */ /* 0x0005e8000c101928 */
[----:B------:R-:W3:Y:S01]  /*2c40*/  @P3 LDG.E.LTC128B R25, desc[UR40][R14.64] ;  /* 0x000000280e193981 */ /* 0x000ee2000c1e1920 */
[C---:B------:R-:W-:Y:S01]  /*2c50*/  SHF.L.U64.HI R13, R92.reuse, 0x2, R91 ;  /* 0x000000025c0d7819 */ /* 0x040fe2000001025b */
[----:B------:R-:W-:Y:S01]  /*2c60*/  BSSY B1, `(.L_x_32) ;  /* 0x0000010000017945 */ /* 0x000fe20003800000 */
[----:B------:R-:W-:Y:S02]  /*2c70*/  LEA R12, P2, R92, R10, 0x2 ;  /* 0x0000000a5c0c7211 */ /* 0x000fe400078410ff */
[----:B------:R-:W-:Y:S02]  /*2c80*/  IADD3 R20, P1, R8, R100, RZ ;  /* 0x0000006408147210 */ /* 0x000fe40007f3e0ff */
[----:B------:R-:W-:Y:S01]  /*2c90*/  ISETP.GT.AND P0, PT, R3, 0x8, P0 ;  /* 0x000000080300780c */ /* 0x000fe20000704270 */
[----:B------:R-:W-:-:S02]  /*2ca0*/  IMAD.X R13, R13, 0x1, R11, P2 ;  /* 0x000000010d0d7824 */ /* 0x000fc400010e060b */
[----:B0-----:R-:W-:Y:S01]  /*2cb0*/  IMAD.X R21, R9, 0x1, R105, P1 ;  /* 0x0000000109157824 */ /* 0x001fe200008e0669 */
[----:B------:R-:W-:Y:S01]  /*2cc0*/  ISETP.GT.AND P1, PT, R4, 0x8, PT ;  /* 0x000000080400780c */ /* 0x000fe20003f24270 */
[----:B------:R-:W-:-:S04]  /*2cd0*/  IMAD.WIDE.U32 R20, R99, R104, R20 ;  /* 0x0000006863147225 */ /* 0x000fc800078e0014 */
[----:B------:R-:W-:Y:S01]  /*2ce0*/  IMAD.IADD R9, R103, 0x1, R21 ;  /* 0x0000000167097824 */ /* 0x000fe200078e0215 */
[----:B------:R-:W-:-:S04]  /*2cf0*/  LEA R8, P4, R20, R108, 0x2 ;  /* 0x0000006c14087211 */ /* 0x000fc800078810ff */
[----:B------:R-:W-:Y:S01]  /*2d00*/  LEA.HI.X R9, R20, R109, R9, 0x2, P4 ;  /* 0x0000006d14097211 */ /* 0x000fe200020f1409 */
[----:B---3--:R-:W-:-:S04]  /*2d10*/  FMUL R5, R25, R88 ;  /* 0x0000005819057220 */ /* 0x008fc80000400000 */
[----:B------:R-:W-:-:S05]  /*2d20*/  FFMA R5, R26, R19, R5 ;  /* 0x000000131a057223 */ /* 0x000fca0000000005 */
[----:B------:R2:W-:Y:S01]  /*2d30*/  @P3 STG.E desc[UR40][R12.64], R5 ;  /* 0x000000050c003986 */ /* 0x0005e2000c101928 */
[----:B------:R-:W-:Y:S05]  /*2d40*/  @!P0 BRA `(.L_x_33) ;  /* 0x0000000000048947 */ /* 0x000fea0003800000 */
[----:B------:R0:W5:Y:S02]  /*2d50*/  LDG.E.LTC128B R25, desc[UR40][R8.64+0x4] ;  /* 0x0000042808197981 */ /* 0x000164000c1e1920 */
.L_x_33:
[----:B------:R-:W-:Y:S05]  /*2d60*/  BSYNC B1 ;  /* 0x0000000000017941 */ /* 0x000fea0003800000 */
.L_x_32:
[----:B-----5:R-:W-:Y:S01]  /*2d70*/  FMUL R14, R25, R88 ;  /* 0x00000058190e7220 */ /* 0x020fe20000400000 */
[----:B------:R-:W-:Y:S01]  /*2d80*/  ISETP.GT.AND P3, PT, R3, RZ, P1 ;  /* 0x000000ff0300720c */ /* 0x000fe20000f64270 */
[----:B------:R-:W-:Y:S01]  /*2d90*/  BSSY B1, `(.L_x_34) ;  /* 0x0000006000017945 */ /* 0x000fe20003800000 */
[----:B------:R-:W-:Y:S01]  /*2da0*/  ISETP.GT.AND P2, PT, R4, 0x9, PT ;  /* 0x000000090400780c */ /* 0x000fe20003f44270 */
[----:B------:R-:W-:-:S05]  /*2db0*/  FFMA R27, R27, R19, R14 ;  /* 0x000000131b1b7223 */ /* 0x000fca000000000e */
[----:B------:R3:W-:Y:S05]  /*2dc0*/  @P0 STG.E desc[UR40][R12.64+0x4], R27 ;  /* 0x0000041b0c000986 */ /* 0x0007ea000c101928 */
[----:B------:R-:W-:Y:S05]  /*2dd0*/  @!P3 BRA `(.L_x_35) ;  /* 0x000000000004b947 */ /* 0x000fea0003800000 */
[----:B------:R4:W5:Y:S02]  /*2de0*/  LDG.E.LTC128B R25, desc[UR40][R6.64+0x20] ;  /* 0x0000202806197981 */ /* 0x000964000c1e1920 */
.L_x_35:
[----:B------:R-:W-:Y:S05]  /*2df0*/  BSYNC B1 ;  /* 0x0000000000017941 */ /* 0x000fea0003800000 */
.L_x_34:
[----:B--2--5:R-:W-:Y:S01]  /*2e00*/  FMUL R5, R25, R88 ;  /* 0x0000005819057220 */ /* 0x024fe20000400000 */
[----:B------:R-:W-:Y:S01]  /*2e10*/  ISETP.GT.AND P0, PT, R3, RZ, P2 ;  /* 0x000000ff0300720c */ /* 0x000fe20001704270 */
[----:B------:R-:W-:Y:S02]  /*2e20*/  BSSY B1, `(.L_x_36) ;  /* 0x0000005000017945 */ /* 0x000fe40003800000 */
[----:B------:R-:W-:-:S05]  /*2e30*/  FFMA R5, R28, R19, R5 ;  /* 0x000000131c057223 */ /* 0x000fca0000000005 */
[----:B------:R2:W-:Y:S05]  /*2e40*/  @P3 STG.E desc[UR40][R10.64+0x20], R5 ;  /* 0x000020050a003986 */ /* 0x0005ea000c101928 */
[----:B------:R-:W-:Y:S05]  /*2e50*/  @!P0 BRA `(.L_x_37) ;  /* 0x0000000000048947 */ /* 0x000fea0003800000 */
[----:B------:R0:W5:Y:S02]  /*2e60*/  LDG.E.LTC128B R25, desc[UR40][R6.64+0x24] ;  /* 0x0000242806197981 */ /* 0x000164000c1e1920 */
.L_x_37:
[----:B------:R-:W-:Y:S05]  /*2e70*/  BSYNC B1 ;  /* 0x0000000000017941 */ /* 0x000fea0003800000 */
.L_x_36:
[----:B-----5:R-:W-:Y:S01]  /*2e80*/  FMUL R14, R25, R88 ;  /* 0x00000058190e7220 */ /* 0x020fe20000400000 */
[----:B------:R-:W-:Y:S01]  /*2e90*/  ISETP.GT.AND P1, PT, R3, 0x8, P1 ;  /* 0x000000080300780c */ /* 0x000fe20000f24270 */
[----:B------:R-:W-:Y:S02]  /*2ea0*/  BSSY B1, `(.L_x_38) ;  /* 0x0000005000017945 */ /* 0x000fe40003800000 */
[----:B------:R-:W-:-:S05]  /*2eb0*/  FFMA R29, R29, R19, R14 ;  /* 0x000000131d1d7223 */ /* 0x000fca000000000e */
[----:B------:R0:W-:Y:S05]  /*2ec0*/  @P0 STG.E desc[UR40][R10.64+0x24], R29 ;  /* 0x0000241d0a000986 */ /* 0x0001ea000c101928 */
[----:B------:R-:W-:Y:S05]  /*2ed0*/  @!P1 BRA `(.L_x_39) ;  /* 0x0000000000049947 */ /* 0x000fea0003800000 */
[----:B------:R0:W5:Y:S02]  /*2ee0*/  LDG.E.LTC128B R25, desc[UR40][R8.64+0x20] ;  /* 0x0000202808197981 */ /* 0x000164000c1e1920 */
.L_x_39:
[----:B------:R-:W-:Y:S05]  /*2ef0*/  BSYNC B1 ;  /* 0x0000000000017941 */ /* 0x000fea0003800000 */
.L_x_38:
[----:B--2--5:R-:W-:Y:S01]  /*2f00*/  FMUL R5, R25, R88 ;  /* 0x0000005819057220 */ /* 0x024fe20000400000 */
[----:B------:R-:W-:Y:S01]  /*2f10*/  ISETP.GT.AND P2, PT, R3, 0x8, P2 ;  /* 0x000000080300780c */ /* 0x000fe20001744270 */
[----:B------:R-:W-:Y:S01]  /*2f20*/  BSSY B1, `(.L_x_40) ;  /* 0x0000006000017945 */ /* 0x000fe20003800000 */
[----:B------:R-:W-:Y:S01]  /*2f30*/  ISETP.GT.AND P0, PT, R4, 0x10, PT ;  /* 0x000000100400780c */ /* 0x000fe20003f04270 */
[----:B------:R-:W-:-:S05]  /*2f40*/  FFMA R5, R30, R19, R5 ;  /* 0x000000131e057223 */ /* 0x000fca0000000005 */
[----:B------:R2:W-:Y:S05]  /*2f50*/  @P1 STG.E desc[UR40][R12.64+0x20], R5 ;  /* 0x000020050c001986 */ /* 0x0005ea000c101928 */
[----:B------:R-:W-:Y:S05]  /*2f60*/  @!P2 BRA `(.L_x_41) ;  /* 0x000000000004a947 */ /* 0x000fea0003800000 */
[----:B------:R0:W5:Y:S02]  /*2f70*/  LDG.E.LTC128B R25, desc[UR40][R8.64+0x24] ;  /* 0x0000242808197981 */ /* 0x000164000c1e1920 */
.L_x_41:
[----:B------:R-:W-:Y:S05]  /*2f80*/  BSYNC B1 ;  /* 0x0000000000017941 */ /* 0x000fea0003800000 */
.L_x_40:
        /* <DEDUP_REMOVED lines=8> */
.L_x_43:
[----:B------:R-:W-:Y:S05]  /*3010*/  BSYNC B1 ;  /* 0x0000000000017941 */ /* 0x000fea0003800000 */
.L_x_42:
[----:B--2--5:R-:W-:Y:S01]  /*3020*/  FMUL R5, R25, R88 ;  /* 0x0000005819057220 */ /* 0x024fe20000400000 */
[----:B------:R-:W-:Y:S01]  /*3030*/  ISETP.GT.AND P2, PT, R3, RZ, P1 ;  /* 0x000000ff0300720c */ /* 0x000fe20000f44270 */
[----:B------:R-:W-:Y:S02]  /*3040*/  BSSY B1, `(.L_x_44) ;  /* 0x0000005000017945 */ /* 0x000fe40003800000 */
[----:B------:R-:W-:-:S05]  /*3050*/  FFMA R5, R32, R19, R5 ;  /* 0x0000001320057223 */ /* 0x000fca0000000005 */
[----:B------:R2:W-:Y:S05]  /*3060*/  @P3 STG.E desc[UR40][R10.64+0x40], R5 ;  /* 0x000040050a003986 */ /* 0x0005ea000c101928 */
[----:B------:R-:W-:Y:S05]  /*3070*/  @!P2 BRA `(.L_x_45) ;  /* 0x000000000004a947 */ /* 0x000fea0003800000 */
[----:B------:R0:W5:Y:S02]  /*3080*/  LDG.E.LTC128B R25, desc[UR40][R6.64+0x44] ;  /* 0x0000442806197981 */ /* 0x000164000c1e1920 */
.L_x_45:
[----:B------:R-:W-:Y:S05]  /*3090*/  BSYNC B1 ;  /* 0x0000000000017941 */ /* 0x000fea0003800000 */
.L_x_44:
[----:B-----5:R-:W-:Y:S01]  /*30a0*/  FMUL R14, R25, R88 ;  /* 0x00000058190e7220 */ /* 0x020fe20000400000 */
[----:B------:R-:W-:Y:S01]  /*30b0*/  ISETP.GT.AND P0, PT, R3, 0x8, P0 ;  /* 0x000000080300780c */ /* 0x000fe20000704270 */
[----:B------:R-:W-:Y:S02]  /*30c0*/  BSSY B1, `(.L_x_46) ;  /* 0x0000005000017945 */ /* 0x000fe40003800000 */
[----:B------:R-:W-:-:S05]  /*30d0*/  FFMA R33, R33, R19, R14 ;  /* 0x0000001321217223 */ /* 0x000fca000000000e */
[----:B------:R0:W-:Y:S05]  /*30e0*/  @P2 STG.E desc[UR40][R10.64+0x44], R33 ;  /* 0x000044210a002986 */ /* 0x0001ea000c101928 */
[----:B------:R-:W-:Y:S05]  /*30f0*/  @!P0 BRA `(.L_x_47) ;  /* 0x0000000000048947 */ /* 0x000fea0003800000 */
[----:B------:R0:W5:Y:S02]  /*3100*/  LDG.E.LTC128B R25, desc[UR40][R8.64+0x40] ;  /* 0x0000402808197981 */ /* 0x000164000c1e1920 */
.L_x_47:
[----:B------:R-:W-:Y:S05]  /*3110*/  BSYNC B1 ;  /* 0x0000000000017941 */ /* 0x000fea0003800000 */
.L_x_46:
        /* <DEDUP_REMOVED lines=8> */
.L_x_49:
[----:B------:R-:W-:Y:S05]  /*31a0*/  BSYNC B1 ;  /* 0x0000000000017941 */ /* 0x000fea0003800000 */
.L_x_48:
        /* <DEDUP_REMOVED lines=8> */
.L_x_51:
[----:B------:R-:W-:Y:S05]  /*3230*/  BSYNC B1 ;  /* 0x0000000000017941 */ /* 0x000fea0003800000 */
.L_x_50:
[----:B--2--5:R-:W-:Y:S01]  /*3240*/  FMUL R5, R25, R88 ;  /* 0x0000005819057220 */ /* 0x024fe20000400000 */
[----:B------:R-:W-:Y:S01]  /*3250*/  ISETP.GT.AND P1, PT, R3, RZ, P0 ;  /* 0x000000ff0300720c */ /* 0x000fe20000724270 */
[----:B------:R-:W-:Y:S02]  /*3260*/  BSSY B1, `(.L_x_52) ;  /* 0x0000005000017945 */ /* 0x000fe40003800000 */
[----:B------:R-:W-:-:S05]  /*3270*/  FFMA R5, R36, R19, R5 ;  /* 0x0000001324057223 */ /* 0x000fca0000000005 */
[----:B------:R2:W-:Y:S05]  /*3280*/  @P3 STG.E desc[UR40][R10.64+0x60], R5 ;  /* 0x000060050a003986 */ /* 0x0005ea000c101928 */
[----:B------:R-:W-:Y:S05]  /*3290*/  @!P1 BRA `(.L_x_53) ;  /* 0x0000000000049947 */ /* 0x000fea0003800000 */
[----:B------:R0:W5:Y:S02]  /*32a0*/  LDG.E.LTC128B R25, desc[UR40][R6.64+0x64] ;  /* 0x0000642806197981 */ /* 0x000164000c1e1920 */
.L_x_53:
[----:B------:R-:W-:Y:S05]  /*32b0*/  BSYNC B1 ;  /* 0x0000000000017941 */ /* 0x000fea0003800000 */
.L_x_52:
[----:B-----5:R-:W-:Y:S01]  /*32c0*/  FMUL R14, R25, R88 ;  /* 0x00000058190e7220 */ /* 0x020fe20000400000 */
[----:B------:R-:W-:Y:S01]  /*32d0*/  ISETP.GT.AND P2, PT, R3, 0x8, P2 ;  /* 0x000000080300780c */ /* 0x000fe20001744270 */
[----:B------:R-:W-:Y:S02]  /*32e0*/  BSSY B1, `(.L_x_54) ;  /* 0x0000005000017945 */ /* 0x000fe40003800000 */
[----:B------:R-:W-:-:S05]  /*32f0*/  FFMA R37, R37, R19, R14 ;  /* 0x0000001325257223 */ /* 0x000fca000000000e */
[----:B------:R0:W-:Y:S05]  /*3300*/  @P1 STG.E desc[UR40][R10.64+0x64], R37 ;  /* 0x000064250a001986 */ /* 0x0001ea000c101928 */
[----:B------:R-:W-:Y:S05]  /*3310*/  @!P2 BRA `(.L_x_55) ;  /* 0x000000000004a947 */ /* 0x000fea0003800000 */
[----:B------:R0:W5:Y:S02]  /*3320*/  LDG.E.LTC128B R25, desc[UR40][R8.64+0x60] ;  /* 0x0000602808197981 */ /* 0x000164000c1e1920 */
.L_x_55:
[----:B------:R-:W-:Y:S05]  /*3330*/  BSYNC B1 ;  /* 0x0000000000017941 */ /* 0x000fea0003800000 */
.L_x_54:
        /* <DEDUP_REMOVED lines=8> */
.L_x_57:
[----:B------:R-:W-:Y:S05]  /*33c0*/  BSYNC B1 ;  /* 0x0000000000017941 */ /* 0x000fea0003800000 */
.L_x_56:
        /* <DEDUP_REMOVED lines=8> */
.L_x_59:
[----:B------:R-:W-:Y:S05]  /*3450*/  BSYNC B1 ;  /* 0x0000000000017941 */ /* 0x000fea0003800000 */
.L_x_58:
[----:B--2--5:R-:W-:Y:S01]  /*3460*/  FMUL R5, R25, R88 ;  /* 0x0000005819057220 */ /* 0x024fe20000400000 */
[----:B------:R-:W-:Y:S01]  /*3470*/  ISETP.GT.AND P0, PT, R3, RZ, P2 ;  /* 0x000000ff0300720c */ /* 0x000fe20001704270 */
[----:B------:R-:W-:Y:S02]  /*3480*/  BSSY B1, `(.L_x_60) ;  /* 0x0000005000017945 */ /* 0x000fe40003800000 */
[----:B------:R-:W-:-:S05]  /*3490*/  FFMA R5, R40, R19, R5 ;  /* 0x0000001328057223 */ /* 0x000fca0000000005 */
[----:B------:R2:W-:Y:S05]  /*34a0*/  @P3 STG.E desc[UR40][R10.64+0x80], R5 ;  /* 0x000080050a003986 */ /* 0x0005ea000c101928 */
[----:B------:R-:W-:Y:S05]  /*34b0*/  @!P0 BRA `(.L_x_61) ;  /* 0x0000000000048947 */ /* 0x000fea0003800000 */
[----:B------:R0:W5:Y:S02]  /*34c0*/  LDG.E.LTC128B R25, desc[UR40][R6.64+0x84] ;  /* 0x0000842806197981 */ /* 0x000164000c1e1920 */
.L_x_61:
[----:B------:R-:W-:Y:S05]  /*34d0*/  BSYNC B1 ;  /* 0x0000000000017941 */ /* 0x000fea0003800000 */
.L_x_60:
[----:B-----5:R-:W-:Y:S01]  /*34e0*/  FMUL R14, R25, R88 ;  /* 0x00000058190e7220 */ /* 0x020fe20000400000 */
[----:B------:R-:W-:Y:S01]  /*34f0*/  ISETP.GT.AND P1, PT, R3, 0x8, P1 ;  /* 0x000000080300780c */ /* 0x000fe20000f24270 */
[----:B------:R-:W-:Y:S02]  /*3500*/  BSSY B1, `(.L_x_62) ;  /* 0x0000005000017945 */ /* 0x000fe40003800000 */
[----:B------:R-:W-:-:S05]  /*3510*/  FFMA R41, R41, R19, R14 ;  /* 0x0000001329297223 */ /* 0x000fca000000000e */
[----:B------:R0:W-:Y:S05]  /*3520*/  @P0 STG.E desc[UR40][R10.64+0x84], R41 ;  /* 0x000084290a000986 */ /* 0x0001ea000c101928 */
[----:B------:R-:W-:Y:S05]  /*3530*/  @!P1 BRA `(.L_x_63) ;  /* 0x0000000000049947 */ /* 0x000fea0003800000 */
[----:B------:R0:W5:Y:S02]  /*3540*/  LDG.E.LTC128B R25, desc[UR40][R8.64+0x80] ;  /* 0x0000802808197981 */ /* 0x000164000c1e1920 */
.L_x_63:
[----:B------:R-:W-:Y:S05]  /*3550*/  BSYNC B1 ;  /* 0x0000000000017941 */ /* 0x000fea0003800000 */
.L_x_62:
        /* <DEDUP_REMOVED lines=8> */
.L_x_65:
[----:B------:R-:W-:Y:S05]  /*35e0*/  BSYNC B1 ;  /* 0x0000000000017941 */ /* 0x000fea0003800000 */
.L_x_64:
        /* <DEDUP_REMOVED lines=8> */
.L_x_67:
[----:B------:R-:W-:Y:S05]  /*3670*/  BSYNC B1 ;  /* 0x0000000000017941 */ /* 0x000fea0003800000 */
.L_x_66:
[----:B--2--5:R-:W-:Y:S01]  /*3680*/  FMUL R5, R25, R88 ;  /* 0x0000005819057220 */ /* 0x024fe20000400000 */
[----:B------:R-:W-:Y:S01]  /*3690*/  ISETP.GT.AND P2, PT, R3, RZ, P1 ;  /* 0x000000ff0300720c */ /* 0x000fe20000f44270 */
[----:B------:R-:W-:Y:S02]  /*36a0*/  BSSY B1, `(.L_x_68) ;  /* 0x0000005000017945 */ /* 0x000fe40003800000 */
[----:B------:R-:W-:-:S05]  /*36b0*/  FFMA R5, R44, R19, R5 ;  /* 0x000000132c057223 */ /* 0x000fca0000000005 */
[----:B------:R2:W-:Y:S05]  /*36c0*/  @P3 STG.E desc[UR40][R10.64+0xa0], R5 ;  /* 0x0000a0050a003986 */ /* 0x0005ea000c101928 */
[----:B------:R-:W-:Y:S05]  /*36d0*/  @!P2 BRA `(.L_x_69) ;  /* 0x000000000004a947 */ /* 0x000fea0003800000 */
[----:B------:R0:W5:Y:S02]  /*36e0*/  LDG.E.LTC128B R25, desc[UR40][R6.64+0xa4] ;  /* 0x0000a42806197981 */ /* 0x000164000c1e1920 */
.L_x_69:
[----:B------:R-:W-:Y:S05]  /*36f0*/  BSYNC B1 ;  /* 0x0000000000017941 */ /* 0x000fea0003800000 */
.L_x_68:
[----:B-----5:R-:W-:Y:S01]  /*3700*/  FMUL R14, R25, R88 ;  /* 0x00000058190e7220 */ /* 0x020fe20000400000 */
[----:B------:R-:W-:Y:S01]  /*3710*/  ISETP.GT.AND P0, PT, R3, 0x8, P0 ;  /* 0x000000080300780c */ /* 0x000fe20000704270 */
[----:B------:R-:W-:Y:S02]  /*3720*/  BSSY B1, `(.L_x_70) ;  /* 0x0000005000017945 */ /* 0x000fe40003800000 */
[----:B------:R-:W-:-:S05]  /*3730*/  FFMA R45, R45, R19, R14 ;  /* 0x000000132d2d7223 */ /* 0x000fca000000000e */
[----:B------:R0:W-:Y:S05]  /*3740*/  @P2 STG.E desc[UR40][R10.64+0xa4], R45 ;  /* 0x0000a42d0a002986 */ /* 0x0001ea000c101928 */
[----:B------:R-:W-:Y:S05]  /*3750*/  @!P0 BRA `(.L_x_71) ;  /* 0x0000000000048947 */ /* 0x000fea0003800000 */
[----:B------:R0:W5:Y:S02]  /*3760*/  LDG.E.LTC128B R25, desc[UR40][R8.64+0xa0] ;  /* 0x0000a02808197981 */ /* 0x000164000c1e1920 */
.L_x_71:
[----:B------:R-:W-:Y:S05]  /*3770*/  BSYNC B1 ;  /* 0x0000000000017941 */ /* 0x000fea0003800000 */
.L_x_70:
        /* <DEDUP_REMOVED lines=8> */
.L_x_73:
[----:B------:R-:W-:Y:S05]  /*3800*/  BSYNC B1 ;  /* 0x0000000000017941 */ /* 0x000fea0003800000 */
.L_x_72:
        /* <DEDUP_REMOVED lines=8> */
.L_x_75:
[----:B------:R-:W-:Y:S05]  /*3890*/  BSYNC B1 ;  /* 0x0000000000017941 */ /* 0x000fea0003800000 */
.L_x_74:
[----:B--2--5:R-:W-:Y:S01]  /*38a0*/  FMUL R5, R25, R88 ;  /* 0x0000005819057220 */ /* 0x024fe20000400000 */
[----:B------:R-:W-:Y:S01]  /*38b0*/  ISETP.GT.AND P1, PT, R3, RZ, P0 ;  /* 0x000000ff0300720c */ /* 0x000fe20000724270 */
[----:B------:R-:W-:Y:S02]  /*38c0*/  BSSY B1, `(.L_x_76) ;  /* 0x0000005000017945 */ /* 0x000fe40003800000 */
[----:B------:R-:W-:-:S05]  /*38d0*/  FFMA R5, R48, R19, R5 ;  /* 0x0000001330057223 */ /* 0x000fca0000000005 */
[----:B------:R2:W-:Y:S05]  /*38e0*/  @P3 STG.E desc[UR40][R10.64+0xc0], R5 ;  /* 0x0000c0050a003986 */ /* 0x0005ea000c101928 */
[----:B------:R-:W-:Y:S05]  /*38f0*/  @!P1 BRA `(.L_x_77) ;  /* 0x0000000000049947 */ /* 0x000fea0003800000 */
[----:B------:R0:W5:Y:S02]  /*3900*/  LDG.E.LTC128B R25, desc[UR40][R6.64+0xc4] ;  /* 0x0000c42806197981 */ /* 0x000164000c1e1920 */
.L_x_77:
[----:B------:R-:W-:Y:S05]  /*3910*/  BSYNC B1 ;  /* 0x0000000000017941 */ /* 0x000fea0003800000 */
.L_x_76:
[----:B-----5:R-:W-:Y:S01]  /*3920*/  FMUL R14, R25, R88 ;  /* 0x00000058190e7220 */ /* 0x020fe20000400000 */
[----:B------:R-:W-:Y:S01]  /*3930*/  ISETP.GT.AND P2, PT, R3, 0x8, P2 ;  /* 0x000000080300780c */ /* 0x000fe20001744270 */
[----:B------:R-:W-:Y:S02]  /*3940*/  BSSY B1, `(.L_x_78) ;  /* 0x0000005000017945 */ /* 0x000fe40003800000 */
[----:B------:R-:W-:-:S05]  /*3950*/  FFMA R49, R49, R19, R14 ;  /* 0x0000001331317223 */ /* 0x000fca000000000e */
[----:B------:R0:W-:Y:S05]  /*3960*/  @P1 STG.E desc[UR40][R10.64+0xc4], R49 ;  /* 0x0000c4310a001986 */ /* 0x0001ea000c101928 */
[----:B------:R-:W-:Y:S05]  /*3970*/  @!P2 BRA `(.L_x_79) ;  /* 0x000000000004a947 */ /* 0x000fea0003800000 */
[----:B------:R0:W5:Y:S02]  /*3980*/  LDG.E.LTC128B R25, desc[UR40][R8.64+0xc0] ;  /* 0x0000c02808197981 */ /* 0x000164000c1e1920 */
.L_x_79:
[----:B------:R-:W-:Y:S05]  /*3990*/  BSYNC B1 ;  /* 0x0000000000017941 */ /* 0x000fea0003800000 */
.L_x_78:
        /* <DEDUP_REMOVED lines=8> */
.L_x_81:
[----:B------:R-:W-:Y:S05]  /*3a20*/  BSYNC B1 ;  /* 0x0000000000017941 */ /* 0x000fea0003800000 */
.L_x_80:
        /* <DEDUP_REMOVED lines=8> */
.L_x_83:
[----:B------:R-:W-:Y:S05]  /*3ab0*/  BSYNC B1 ;  /* 0x0000000000017941 */ /* 0x000fea0003800000 */
.L_x_82:
[----:B--2--5:R-:W-:Y:S01]  /*3ac0*/  FMUL R5, R25, R88 ;  /* 0x0000005819057220 */ /* 0x024fe20000400000 */
[----:B------:R-:W-:Y:S01]  /*3ad0*/  ISETP.GT.AND P0, PT, R3, RZ, P2 ;  /* 0x000000ff0300720c */ /* 0x000fe20001704270 */
[----:B------:R-:W-:Y:S02]  /*3ae0*/  BSSY B1, `(.L_x_84) ;  /* 0x0000005000017945 */ /* 0x000fe40003800000 */
[----:B------:R-:W-:-:S05]  /*3af0*/  FFMA R5, R52, R19, R5 ;  /* 0x0000001334057223 */ /* 0x000fca0000000005 */
[----:B------:R2:W-:Y:S05]  /*3b00*/  @P3 STG.E desc[UR40][R10.64+0xe0], R5 ;  /* 0x0000e0050a003986 */ /* 0x0005ea000c101928 */
[----:B------:R-:W-:Y:S05]  /*3b10*/  @!P0 BRA `(.L_x_85) ;  /* 0x0000000000048947 */ /* 0x000fea0003800000 */
[----:B------:R0:W5:Y:S02]  /*3b20*/  LDG.E.LTC128B R25, desc[UR40][R6.64+0xe4] ;  /* 0x0000e42806197981 */ /* 0x000164000c1e1920 */
.L_x_85:
[----:B------:R-:W-:Y:S05]  /*3b30*/  BSYNC B1 ;  /* 0x0000000000017941 */ /* 0x000fea0003800000 */
.L_x_84:
[----:B-----5:R-:W-:Y:S01]  /*3b40*/  FMUL R14, R25, R88 ;  /* 0x00000058190e7220 */ /* 0x020fe20000400000 */
[----:B------:R-:W-:Y:S01]  /*3b50*/  ISETP.GT.AND P1, PT, R3, 0x8, P1 ;  /* 0x000000080300780c */ /* 0x000fe20000f24270 */
[----:B------:R-:W-:Y:S02]  /*3b60*/  BSSY B1, `(.L_x_86) ;  /* 0x0000005000017945 */ /* 0x000fe40003800000 */
[----:B------:R-:W-:-:S05]  /*3b70*/  FFMA R53, R53, R19, R14 ;  /* 0x0000001335357223 */ /* 0x000fca000000000e */
[----:B------:R0:W-:Y:S05]  /*3b80*/  @P0 STG.E desc[UR40][R10.64+0xe4], R53 ;  /* 0x0000e4350a000986 */ /* 0x0001ea000c101928 */
[----:B------:R-:W-:Y:S05]  /*3b90*/  @!P1 BRA `(.L_x_87) ;  /* 0x0000000000049947 */ /* 0x000fea0003800000 */
[----:B------:R0:W5:Y:S02]  /*3ba0*/  LDG.E.LTC128B R25, desc[UR40][R8.64+0xe0] ;  /* 0x0000e02808197981 */ /* 0x000164000c1e1920 */
.L_x_87:
[----:B------:R-:W-:Y:S05]  /*3bb0*/  BSYNC B1 ;  /* 0x0000000000017941 */ /* 0x000fea0003800000 */
.L_x_86:
        /* <DEDUP_REMOVED lines=8> */
.L_x_89:
[----:B------:R-:W-:Y:S05]  /*3c40*/  BSYNC B1 ;  /* 0x0000000000017941 */ /* 0x000fea0003800000 */
.L_x_88:
        /* <DEDUP_REMOVED lines=8> */
.L_x_91:
[----:B------:R-:W-:Y:S05]  /*3cd0*/  BSYNC B1 ;  /* 0x0000000000017941 */ /* 0x000fea0003800000 */
.L_x_90:
[----:B--2--5:R-:W-:Y:S01]  /*3ce0*/  FMUL R5, R25, R88 ;  /* 0x0000005819057220 */ /* 0x024fe20000400000 */
[----:B------:R-:W-:Y:S01]  /*3cf0*/  ISETP.GT.AND P2, PT, R3, RZ, P1 ;  /* 0x000000ff0300720c */ /* 0x000fe20000f44270 */
[----:B------:R-:W-:Y:S02]  /*3d00*/  BSSY B1, `(.L_x_92) ;  /* 0x0000005000017945 */ /* 0x000fe40003800000 */
[----:B------:R-:W-:-:S05]  /*3d10*/  FFMA R5, R56, R19, R5 ;  /* 0x0000001338057223 */ /* 0x000fca0000000005 */
[----:B------:R2:W-:Y:S05]  /*3d20*/  @P3 STG.E desc[UR40][R10.64+0x100], R5 ;  /* 0x000100050a003986 */ /* 0x0005ea000c101928 */
[----:B------:R-:W-:Y:S05]  /*3d30*/  @!P2 BRA `(.L_x_93) ;  /* 0x000000000004a947 */ /* 0x000fea0003800000 */
[----:B------:R0:W5:Y:S02]  /*3d40*/  LDG.E.LTC128B R25, desc[UR40][R6.64+0x104] ;  /* 0x0001042806197981 */ /* 0x000164000c1e1920 */
.L_x_93:
[----:B------:R-:W-:Y:S05]  /*3d50*/  BSYNC B1 ;  /* 0x0000000000017941 */ /* 0x000fea0003800000 */
.L_x_92:
[----:B-----5:R-:W-:Y:S01]  /*3d60*/  FMUL R14, R25, R88 ;  /* 0x00000058190e7220 */ /* 0x020fe20000400000 */
[----:B------:R-:W-:Y:S01]  /*3d70*/  ISETP.GT.AND P0, PT, R3, 0x8, P0 ;  /* 0x000000080300780c */ /* 0x000fe20000704270 */
[----:B------:R-:W-:Y:S02]  /*3d80*/  BSSY B1, `(.L_x_94) ;  /* 0x0000005000017945 */ /* 0x000fe40003800000 */
[----:B------:R-:W-:-:S05]  /*3d90*/  FFMA R57, R57, R19, R14 ;  /* 0x0000001339397223 */ /* 0x000fca000000000e */
[----:B------:R0:W-:Y:S05]  /*3da0*/  @P2 STG.E desc[UR40][R10.64+0x104], R57 ;  /* 0x000104390a002986 */ /* 0x0001ea000c101928 */
[----:B------:R-:W-:Y:S05]  /*3db0*/  @!P0 BRA `(.L_x_95) ;  /* 0x0000000000048947 */ /* 0x000fea0003800000 */
[----:B------:R0:W5:Y:S02]  /*3dc0*/  LDG.E.LTC128B R25, desc[UR40][R8.64+0x100] ;  /* 0x0001002808197981 */ /* 0x000164000c1e1920 */
.L_x_95:
[----:B------:R-:W-:Y:S05]  /*3dd0*/  BSYNC B1 ;  /* 0x0000000000017941 */ /* 0x000fea0003800000 */
.L_x_94:
        /* <DEDUP_REMOVED lines=8> */
.L_x_97:
[----:B------:R-:W-:Y:S05]  /*3e60*/  BSYNC B1 ;  /* 0x0000000000017941 */ /* 0x000fea0003800000 */
.L_x_96:
        /* <DEDUP_REMOVED lines=8> */
.L_x_99:
[----:B------:R-:W-:Y:S05]  /*3ef0*/  BSYNC B1 ;  /* 0x0000000000017941 */ /* 0x000fea0003800000 */
.L_x_98:
[----:B--2--5:R-:W-:Y:S01]  /*3f00*/  FMUL R5, R25, R88 ;  /* 0x0000005819057220 */ /* 0x024fe20000400000 */
[----:B------:R-:W-:Y:S01]  /*3f10*/  ISETP.GT.AND P1, PT, R3, RZ, P0 ;  /* 0x000000ff0300720c */ /* 0x000fe20000724270 */
[----:B------:R-:W-:Y:S02]  /*3f20*/  BSSY B1, `(.L_x_100) ;  /* 0x0000005000017945 */ /* 0x000fe40003800000 */
[----:B------:R-:W-:-:S05]  /*3f30*/  FFMA R5, R60, R19, R5 ;  /* 0x000000133c057223 */ /* 0x000fca0000000005 */
[----:B------:R2:W-:Y:S05]  /*3f40*/  @P3 STG.E desc[UR40][R10.64+0x120], R5 ;  /* 0x000120050a003986 */ /* 0x0005ea000c101928 */
[----:B------:R-:W-:Y:S05]  /*3f50*/  @!P1 BRA `(.L_x_101) ;  /* 0x0000000000049947 */ /* 0x000fea0003800000 */
[----:B------:R0:W5:Y:S02]  /*3f60*/  LDG.E.LTC128B R25, desc[UR40][R6.64+0x124] ;  /* 0x0001242806197981 */ /* 0x000164000c1e1920 */
.L_x_101:
[----:B------:R-:W-:Y:S05]  /*3f70*/  BSYNC B1 ;  /* 0x0000000000017941 */ /* 0x000fea0003800000 */
.L_x_100:
[----:B-----5:R-:W-:Y:S01]  /*3f80*/  FMUL R14, R25, R88 ;  /* 0x00000058190e7220 */ /* 0x020fe20000400000 */
[----:B------:R-:W-:Y:S01]  /*3f90*/  ISETP.GT.AND P2, PT, R3, 0x8, P2 ;  /* 0x000000080300780c */ /* 0x000fe20001744270 */
[----:B------:R-:W-:Y:S02]  /*3fa0*/  BSSY B1, `(.L_x_102) ;  /* 0x0000005000017945 */ /* 0x000fe40003800000 */
[----:B------:R-:W-:-:S05]  /*3fb0*/  FFMA R61, R61, R19, R14 ;  /* 0x000000133d3d7223 */ /* 0x000fca000000000e */
[----:B------:R0:W-:Y:S05]  /*3fc0*/  @P1 STG.E desc[UR40][R10.64+0x124], R61 ;  /* 0x0001243d0a001986 */ /* 0x0001ea000c101928 */
[----:B------:R-:W-:Y:S05]  /*3fd0*/  @!P2 BRA `(.L_x_103) ;  /* 0x000000000004a947 */ /* 0x000fea0003800000 */
[----:B------:R0:W5:Y:S02]  /*3fe0*/  LDG.E.LTC128B R25, desc[UR40][R8.64+0x120] ;  /* 0x0001202808197981 */ /* 0x000164000c1e1920 */
.L_x_103:
[----:B------:R-:W-:Y:S05]  /*3ff0*/  BSYNC B1 ;  /* 0x0000000000017941 */ /* 0x000fea0003800000 */
.L_x_102:
        /* <DEDUP_REMOVED lines=8> */
.L_x_105:
[----:B------:R-:W-:Y:S05]  /*4080*/  BSYNC B1 ;  /* 0x0000000000017941 */ /* 0x000fea0003800000 */
.L_x_104:
        /* <DEDUP_REMOVED lines=8> */
.L_x_107:
[----:B------:R-:W-:Y:S05]  /*4110*/  BSYNC B1 ;  /* 0x0000000000017941 */ /* 0x000fea0003800000 */
.L_x_106:
[----:B--2--5:R-:W-:Y:S01]  /*4120*/  FMUL R5, R25, R88 ;  /* 0x0000005819057220 */ /* 0x024fe20000400000 */
[----:B------:R-:W-:Y:S01]  /*4130*/  ISETP.GT.AND P0, PT, R3, RZ, P2 ;  /* 0x000000ff0300720c */ /* 0x000fe20001704270 */
[----:B------:R-:W-:Y:S02]  /*4140*/  BSSY B1, `(.L_x_108) ;  /* 0x0000005000017945 */ /* 0x000fe40003800000 */
[----:B------:R-:W-:-:S05]  /*4150*/  FFMA R5, R64, R19, R5 ;  /* 0x0000001340057223 */ /* 0x000fca0000000005 */
[----:B------:R2:W-:Y:S05]  /*4160*/  @P3 STG.E desc[UR40][R10.64+0x140], R5 ;  /* 0x000140050a003986 */ /* 0x0005ea000c101928 */
[----:B------:R-:W-:Y:S05]  /*4170*/  @!P0 BRA `(.L_x_109) ;  /* 0x0000000000048947 */ /* 0x000fea0003800000 */
[----:B------:R0:W5:Y:S02]  /*4180*/  LDG.E.LTC128B R25, desc[UR40][R6.64+0x144] ;  /* 0x0001442806197981 */ /* 0x000164000c1e1920 */
.L_x_109:
[----:B------:R-:W-:Y:S05]  /*4190*/  BSYNC B1 ;  /* 0x0000000000017941 */ /* 0x000fea0003800000 */
.L_x_108:
[----:B-----5:R-:W-:Y:S01]  /*41a0*/  FMUL R14, R25, R88 ;  /* 0x00000058190e7220 */ /* 0x020fe20000400000 */
[----:B------:R-:W-:Y:S01]  /*41b0*/  ISETP.GT.AND P1, PT, R3, 0x8, P1 ;  /* 0x000000080300780c */ /* 0x000fe20000f24270 */
[----:B------:R-:W-:Y:S02]  /*41c0*/  BSSY B1, `(.L_x_110) ;  /* 0x0000005000017945 */ /* 0x000fe40003800000 */
[----:B------:R-:W-:-:S05]  /*41d0*/  FFMA R65, R65, R19, R14 ;  /* 0x0000001341417223 */ /* 0x000fca000000000e */
[----:B------:R0:W-:Y:S05]  /*41e0*/  @P0 STG.E desc[UR40][R10.64+0x144], R65 ;  /* 0x000144410a000986 */ /* 0x0001ea000c101928 */
[----:B------:R-:W-:Y:S05]  /*41f0*/  @!P1 BRA `(.L_x_111) ;  /* 0x0000000000049947 */ /* 0x000fea0003800000 */
[----:B------:R0:W5:Y:S02]  /*4200*/  LDG.E.LTC128B R25, desc[UR40][R8.64+0x140] ;  /* 0x0001402808197981 */ /* 0x000164000c1e1920 */
.L_x_111:
[----:B------:R-:W-:Y:S05]  /*4210*/  BSYNC B1 ;  /* 0x0000000000017941 */ /* 0x000fea0003800000 */
.L_x_110:
        /* <DEDUP_REMOVED lines=8> */
.L_x_113:
[----:B------:R-:W-:Y:S05]  /*42a0*/  BSYNC B1 ;  /* 0x0000000000017941 */ /* 0x000fea0003800000 */
.L_x_112:
        /* <DEDUP_REMOVED lines=8> */
.L_x_115:
[----:B------:R-:W-:Y:S05]  /*4330*/  BSYNC B1 ;  /* 0x0000000000017941 */ /* 0x000fea0003800000 */
.L_x_114:
[----:B--2--5:R-:W-:Y:S01]  /*4340*/  FMUL R5, R25, R88 ;  /* 0x0000005819057220 */ /* 0x024fe20000400000 */
[----:B------:R-:W-:Y:S01]  /*4350*/  ISETP.GT.AND P2, PT, R3, RZ, P1 ;  /* 0x000000ff0300720c */ /* 0x000fe20000f44270 */
[----:B------:R-:W-:Y:S02]  /*4360*/  BSSY B1, `(.L_x_116) ;  /* 0x0000005000017945 */ /* 0x000fe40003800000 */
[----:B------:R-:W-:-:S05]  /*4370*/  FFMA R5, R68, R19, R5 ;  /* 0x0000001344057223 */ /* 0x000fca0000000005 */
[----:B------:R2:W-:Y:S05]  /*4380*/  @P3 STG.E desc[UR40][R10.64+0x160], R5 ;  /* 0x000160050a003986 */ /* 0x0005ea000c101928 */
[----:B------:R-:W-:Y:S05]  /*4390*/  @!P2 BRA `(.L_x_117) ;  /* 0x000000000004a947 */ /* 0x000fea0003800000 */
[----:B------:R0:W5:Y:S02]  /*43a0*/  LDG.E.LTC128B R25, desc[UR40][R6.64+0x164] ;  /* 0x0001642806197981 */ /* 0x000164000c1e1920 */
.L_x_117:
[----:B------:R-:W-:Y:S05]  /*43b0*/  BSYNC B1 ;  /* 0x0000000000017941 */ /* 0x000fea0003800000 */
.L_x_116:
[----:B-----5:R-:W-:Y:S01]  /*43c0*/  FMUL R14, R25, R88 ;  /* 0x00000058190e7220 */ /* 0x020fe20000400000 */
[----:B------:R-:W-:Y:S01]  /*43d0*/  ISETP.GT.AND P0, PT, R3, 0x8, P0 ;  /* 0x000000080300780c */ /* 0x000fe20000704270 */
[----:B------:R-:W-:Y:S02]  /*43e0*/  BSSY B1, `(.L_x_118) ;  /* 0x0000005000017945 */ /* 0x000fe40003800000 */
[----:B------:R-:W-:-:S05]  /*43f0*/  FFMA R69, R69, R19, R14 ;  /* 0x0000001345457223 */ /* 0x000fca000000000e */
[----:B------:R0:W-:Y:S05]  /*4400*/  @P2 STG.E desc[UR40][R10.64+0x164], R69 ;  /* 0x000164450a002986 */ /* 0x0001ea000c101928 */
[----:B------:R-:W-:Y:S05]  /*4410*/  @!P0 BRA `(.L_x_119) ;  /* 0x0000000000048947 */ /* 0x000fea0003800000 */
[----:B------:R0:W5:Y:S02]  /*4420*/  LDG.E.LTC128B R25, desc[UR40][R8.64+0x160] ;  /* 0x0001602808197981 */ /* 0x000164000c1e1920 */
.L_x_119:
[----:B------:R-:W-:Y:S05]  /*4430*/  BSYNC B1 ;  /* 0x0000000000017941 */ /* 0x000fea0003800000 */
.L_x_118:
        /* <DEDUP_REMOVED lines=8> */
.L_x_121:
[----:B------:R-:W-:Y:S05]  /*44c0*/  BSYNC B1 ;  /* 0x0000000000017941 */ /* 0x000fea0003800000 */
.L_x_120:
        /* <DEDUP_REMOVED lines=8> */
.L_x_123:
[----:B------:R-:W-:Y:S05]  /*4550*/  BSYNC B1 ;  /* 0x0000000000017941 */ /* 0x000fea0003800000 */
.L_x_122:
[----:B--2--5:R-:W-:Y:S01]  /*4560*/  FMUL R5, R25, R88 ;  /* 0x0000005819057220 */ /* 0x024fe20000400000 */
[----:B------:R-:W-:Y:S01]  /*4570*/  ISETP.GT.AND P1, PT, R3, RZ, P0 ;  /* 0x000000ff0300720c */ /* 0x000fe20000724270 */
[----:B------:R-:W-:Y:S02]  /*4580*/  BSSY B1, `(.L_x_124) ;  /* 0x0000005000017945 */ /* 0x000fe40003800000 */
[----:B------:R-:W-:-:S05]  /*4590*/  FFMA R5, R72, R19, R5 ;  /* 0x0000001348057223 */ /* 0x000fca0000000005 */
[----:B------:R2:W-:Y:S05]  /*45a0*/  @P3 STG.E desc[UR40][R10.64+0x180], R5 ;  /* 0x000180050a003986 */ /* 0x0005ea000c101928 */
[----:B------:R-:W-:Y:S05]  /*45b0*/  @!P1 BRA `(.L_x_125) ;  /* 0x0000000000049947 */ /* 0x000fea0003800000 */
[----:B------:R0:W5:Y:S02]  /*45c0*/  LDG.E.LTC128B R25, desc[UR40][R6.64+0x184] ;  /* 0x0001842806197981 */ /* 0x000164000c1e1920 */
.L_x_125:
[----:B------:R-:W-:Y:S05]  /*45d0*/  BSYNC B1 ;  /* 0x0000000000017941 */ /* 0x000fea0003800000 */
.L_x_124:
[----:B-----5:R-:W-:Y:S01]  /*45e0*/  FMUL R14, R25, R88 ;  /* 0x00000058190e7220 */ /* 0x020fe20000400000 */
[----:B------:R-:W-:Y:S01]  /*45f0*/  ISETP.GT.AND P2, PT, R3, 0x8, P2 ;  /* 0x000000080300780c */ /* 0x000fe20001744270 */
[----:B------:R-:W-:Y:S02]  /*4600*/  BSSY B1, `(.L_x_126) ;  /* 0x0000005000017945 */ /* 0x000fe40003800000 */
[----:B------:R-:W-:-:S05]  /*4610*/  FFMA R73, R73, R19, R14 ;  /* 0x0000001349497223 */ /* 0x000fca000000000e */
[----:B------:R0:W-:Y:S05]  /*4620*/  @P1 STG.E desc[UR40][R10.64+0x184], R73 ;  /* 0x000184490a001986 */ /* 0x0001ea000c101928 */
[----:B------:R-:W-:Y:S05]  /*4630*/  @!P2 BRA `(.L_x_127) ;  /* 0x000000000004a947 */ /* 0x000fea0003800000 */
[----:B------:R0:W5:Y:S02]  /*4640*/  LDG.E.LTC128B R25, desc[UR40][R8.64+0x180] ;  /* 0x0001802808197981 */ /* 0x000164000c1e1920 */
.L_x_127:
[----:B------:R-:W-:Y:S05]  /*4650*/  BSYNC B1 ;  /* 0x0000000000017941 */ /* 0x000fea0003800000 */
.L_x_126:
        /* <DEDUP_REMOVED lines=8> */
.L_x_129:
[----:B------:R-:W-:Y:S05]  /*46e0*/  BSYNC B1 ;  /* 0x0000000000017941 */ /* 0x000fea0003800000 */
.L_x_128:
        /* <DEDUP_REMOVED lines=8> */
.L_x_131:
[----:B------:R-:W-:Y:S05]  /*4770*/  BSYNC B1 ;  /* 0x0000000000017941 */ /* 0x000fea0003800000 */
.L_x_130:
[----:B--2--5:R-:W-:Y:S01]  /*4780*/  FMUL R5, R25, R88 ;  /* 0x0000005819057220 */ /* 0x024fe20000400000 */
[----:B------:R-:W-:Y:S01]  /*4790*/  ISETP.GT.AND P0, PT, R3, RZ, P2 ;  /* 0x000000ff0300720c */ /* 0x000fe20001704270 */
[----:B------:R-:W-:Y:S02]  /*47a0*/  BSSY B1, `(.L_x_132) ;  /* 0x0000005000017945 */ /* 0x000fe40003800000 */
[----:B------:R-:W-:-:S05]  /*47b0*/  FFMA R5, R76, R19, R5 ;  /* 0x000000134c057223 */ /* 0x000fca0000000005 */
[----:B------:R2:W-:Y:S05]  /*47c0*/  @P3 STG.E desc[UR40][R10.64+0x1a0], R5 ;  /* 0x0001a0050a003986 */ /* 0x0005ea000c101928 */
[----:B------:R-:W-:Y:S05]  /*47d0*/  @!P0 BRA `(.L_x_133) ;  /* 0x0000000000048947 */ /* 0x000fea0003800000 */
[----:B------:R0:W5:Y:S02]  /*47e0*/  LDG.E.LTC128B R25, desc[UR40][R6.64+0x1a4] ;  /* 0x0001a42806197981 */ /* 0x000164000c1e1920 */
.L_x_133:
[----:B------:R-:W-:Y:S05]  /*47f0*/  BSYNC B1 ;  /* 0x0000000000017941 */ /* 0x000fea0003800000 */
.L_x_132:
[----:B-----5:R-:W-:Y:S01]  /*4800*/  FMUL R14, R25, R88 ;  /* 0x00000058190e7220 */ /* 0x020fe20000400000 */
[----:B------:R-:W-:Y:S01]  /*4810*/  ISETP.GT.AND P1, PT, R3, 0x8, P1 ;  /* 0x000000080300780c */ /* 0x000fe20000f24270 */
[----:B------:R-:W-:Y:S02]  /*4820*/  BSSY B1, `(.L_x_134) ;  /* 0x0000005000017945 */ /* 0x000fe40003800000 */
[----:B------:R-:W-:-:S05]  /*4830*/  FFMA R77, R77, R19, R14 ;  /* 0x000000134d4d7223 */ /* 0x000fca000000000e */
[----:B------:R0:W-:Y:S05]  /*4840*/  @P0 STG.E desc[UR40][R10.64+0x1a4], R77 ;  /* 0x0001a44d0a000986 */ /* 0x0001ea000c101928 */
[----:B------:R-:W-:Y:S05]  /*4850*/  @!P1 BRA `(.L_x_135) ;  /* 0x0000000000049947 */ /* 0x000fea0003800000 */
[----:B------:R0:W5:Y:S02]  /*4860*/  LDG.E.LTC128B R25, desc[UR40][R8.64+0x1a0] ;  /* 0x0001a02808197981 */ /* 0x000164000c1e1920 */
.L_x_135:
[----:B------:R-:W-:Y:S05]  /*4870*/  BSYNC B1 ;  /* 0x0000000000017941 */ /* 0x000fea0003800000 */
.L_x_134:
        /* <DEDUP_REMOVED lines=8> */
.L_x_137:
[----:B------:R-:W-:Y:S05]  /*4900*/  BSYNC B1 ;  /* 0x0000000000017941 */ /* 0x000fea0003800000 */
.L_x_136:
        /* <DEDUP_REMOVED lines=8> */
.L_x_139:
[----:B------:R-:W-:Y:S05]  /*4990*/  BSYNC B1 ;  /* 0x0000000000017941 */ /* 0x000fea0003800000 */
.L_x_138:
[----:B--2--5:R-:W-:Y:S01]  /*49a0*/  FMUL R5, R25, R88 ;  /* 0x0000005819057220 */ /* 0x024fe20000400000 */
[----:B------:R-:W-:Y:S01]  /*49b0*/  ISETP.GT.AND P2, PT, R3, RZ, P1 ;  /* 0x000000ff0300720c */ /* 0x000fe20000f44270 */
[----:B------:R-:W-:Y:S02]  /*49c0*/  BSSY B1, `(.L_x_140) ;  /* 0x0000005000017945 */ /* 0x000fe40003800000 */
[----:B------:R-:W-:-:S05]  /*49d0*/  FFMA R5, R80, R19, R5 ;  /* 0x0000001350057223 */ /* 0x000fca0000000005 */
[----:B------:R2:W-:Y:S05]  /*49e0*/  @P3 STG.E desc[UR40][R10.64+0x1c0], R5 ;  /* 0x0001c0050a003986 */ /* 0x0005ea000c101928 */
[----:B------:R-:W-:Y:S05]  /*49f0*/  @!P2 BRA `(.L_x_141) ;  /* 0x000000000004a947 */ /* 0x000fea0003800000 */
[----:B------:R0:W5:Y:S02]  /*4a00*/  LDG.E.LTC128B R25, desc[UR40][R6.64+0x1c4] ;  /* 0x0001c42806197981 */ /* 0x000164000c1e1920 */
.L_x_141:
[----:B------:R-:W-:Y:S05]  /*4a10*/  BSYNC B1 ;  /* 0x0000000000017941 */ /* 0x000fea0003800000 */
.L_x_140:
[----:B-----5:R-:W-:Y:S01]  /*4a20*/  FMUL R14, R25, R88 ;  /* 0x00000058190e7220 */ /* 0x020fe20000400000 */
[----:B------:R-:W-:Y:S01]  /*4a30*/  ISETP.GT.AND P0, PT, R3, 0x8, P0 ;  /* 0x000000080300780c */ /* 0x000fe20000704270 */
[----:B------:R-:W-:Y:S02]  /*4a40*/  BSSY B1, `(.L_x_142) ;  /* 0x0000005000017945 */ /* 0x000fe40003800000 */
[----:B------:R-:W-:-:S05]  /*4a50*/  FFMA R81, R81, R19, R14 ;  /* 0x0000001351517223 */ /* 0x000fca000000000e */
[----:B------:R0:W-:Y:S05]  /*4a60*/  @P2 STG.E desc[UR40][R10.64+0x1c4], R81 ;  /* 0x0001c4510a002986 */ /* 0x0001ea000c101928 */
[----:B------:R-:W-:Y:S05]  /*4a70*/  @!P0 BRA `(.L_x_143) ;  /* 0x0000000000048947 */ /* 0x000fea0003800000 */
[----:B------:R0:W5:Y:S02]  /*4a80*/  LDG.E.LTC128B R25, desc[UR40][R8.64+0x1c0] ;  /* 0x0001c02808197981 */ /* 0x000164000c1e1920 */
.L_x_143:
[----:B------:R-:W-:Y:S05]  /*4a90*/  BSYNC B1 ;  /* 0x0000000000017941 */ /* 0x000fea0003800000 */
.L_x_142:
        /* <DEDUP_REMOVED lines=8> */
.L_x_145:
[----:B------:R-:W-:Y:S05]  /*4b20*/  BSYNC B1 ;  /* 0x0000000000017941 */ /* 0x000fea0003800000 */
.L_x_144:
[----:B-----5:R-:W-:Y:S01]  /*4b30*/  FMUL R14, R25, R88 ;  /* 0x00000058190e7220 */ /* 0x020fe20000400000 */
[----:B------:R-:W-:Y:S01]  /*4b40*/  ISETP.GT.AND P0, PT, R4, 0x79, PT ;  /* 0x000000790400780c */ /* 0x000fe20003f04270 */
[----:B------:R-:W-:Y:S01]  /*4b50*/  @P1 IMAD.MOV.U32 R4, RZ, RZ, R12 ;  /* 0x000000ffff041224 */ /* 0x000fe200078e000c */
[----:B------:R-:W-:Y:S01]  /*4b60*/  ISETP.GT.AND P3, PT, R3, RZ, P2 ;  /* 0x000000ff0300720c */ /* 0x000fe20001764270 */
[----:B------:R-:W-:Y:S01]  /*4b70*/  FFMA R83, R83, R19, R14 ;  /* 0x0000001353537223 */ /* 0x000fe2000000000e */
[----:B--2---:R-:W-:Y:S01]  /*4b80*/  @P1 IMAD.MOV.U32 R5, RZ, RZ, R13 ;  /* 0x000000ffff051224 */ /* 0x004fe200078e000d */
[----:B------:R-:W-:Y:S04]  /*4b90*/  BSSY B1, `(.L_x_146) ;  /* 0x0000004000017945 */ /* 0x000fe80003800000 */
[----:B------:R2:W-:Y:S06]  /*4ba0*/  @P1 STG.E desc[UR40][R4.64+0x1c4], R83 ;  /* 0x0001c45304001986 */ /* 0x0005ec000c101928 */
[----:B------:R-:W-:Y:S05]  /*4bb0*/  @!P3 BRA `(.L_x_147) ;  /* 0x000000000004b947 */ /* 0x000fea0003800000 */
[----:B------:R0:W5:Y:S02]  /*4bc0*/  LDG.E.LTC128B R25, desc[UR40][R6.64+0x1e0] ;  /* 0x0001e02806197981 */ /* 0x000164000c1e1920 */
.L_x_147:
[----:B------:R-:W-:Y:S05]  /*4bd0*/  BSYNC B1 ;  /* 0x0000000000017941 */ /* 0x000fea0003800000 */
.L_x_146:
[----:B--2--5:R-:W-:Y:S01]  /*4be0*/  FMUL R5, R25, R88 ;  /* 0x0000005819057220 */ /* 0x024fe20000400000 */
[----:B------:R-:W-:Y:S01]  /*4bf0*/  @P3 IMAD.MOV.U32 R4, RZ, RZ, R10 ;  /* 0x000000ffff043224 */ /* 0x000fe200078e000a */
[----:B------:R-:W-:Y:S01]  /*4c00*/  ISETP.GT.AND P1, PT, R3, RZ, P0 ;  /* 0x000000ff0300720c */ /* 0x000fe20000724270 */
[----:B------:R-:W-:Y:S01]  /*4c10*/  BSSY B1, `(.L_x_148) ;  /* 0x0000006000017945 */ /* 0x000fe20003800000 */
[----:B------:R-:W-:Y:S01]  /*4c20*/  FFMA R15, R84, R19, R5 ;  /* 0x00000013540f7223 */ /* 0x000fe20000000005 */
[----:B------:R-:W-:-:S05]  /*4c30*/  @P3 IMAD.MOV.U32 R5, RZ, RZ, R11 ;  /* 0x000000ffff053224 */ /* 0x000fca00078e000b */
[----:B------:R2:W-:Y:S05]  /*4c40*/  @P3 STG.E desc[UR40][R4.64+0x1e0], R15 ;  /* 0x0001e00f04003986 */ /* 0x0005ea000c101928 */
[----:B------:R-:W-:Y:S05]  /*4c50*/  @!P1 BRA `(.L_x_149) ;  /* 0x0000000000049947 */ /* 0x000fea0003800000 */
[----:B------:R0:W5:Y:S02]  /*4c60*/  LDG.E.LTC128B R25, desc[UR40][R6.64+0x1e4] ;  /* 0x0001e42806197981 */ /* 0x000164000c1e1920 */
.L_x_149:
[----:B------:R-:W-:Y:S05]  /*4c70*/  BSYNC B1 ;  /* 0x0000000000017941 */ /* 0x000fea0003800000 */
.L_x_148:
[----:B--2--5:R-:W-:Y:S01]  /*4c80*/  FMUL R4, R25, R88 ;  /* 0x0000005819047220 */ /* 0x024fe20000400000 */
[----:B------:R-:W-:Y:S01]  /*4c90*/  ISETP.GT.AND P2, PT, R3, 0x8, P2 ;  /* 0x000000080300780c */ /* 0x000fe20001744270 */
[----:B------:R-:W-:Y:S02]  /*4ca0*/  BSSY B1, `(.L_x_150) ;  /* 0x0000005000017945 */ /* 0x000fe40003800000 */
[----:B------:R-:W-:-:S05]  /*4cb0*/  FFMA R85, R85, R19, R4 ;  /* 0x0000001355557223 */ /* 0x000fca0000000004 */
[----:B------:R2:W-:Y:S05]  /*4cc0*/  @P1 STG.E desc[UR40][R10.64+0x1e4], R85 ;  /* 0x0001e4550a001986 */ /* 0x0005ea000c101928 */
[----:B------:R-:W-:Y:S05]  /*4cd0*/  @!P2 BRA `(.L_x_151) ;  /* 0x000000000004a947 */ /* 0x000fea0003800000 */
[----:B------:R0:W5:Y:S02]  /*4ce0*/  LDG.E.LTC128B R25, desc[UR40][R8.64+0x1e0] ;  /* 0x0001e02808197981 */ /* 0x000164000c1e1920 */
.L_x_151:
[----:B------:R-:W-:Y:S05]  /*4cf0*/  BSYNC B1 ;  /* 0x0000000000017941 */ /* 0x000fea0003800000 */
.L_x_150:
[----:B-----5:R-:W-:Y:S01]  /*4d00*/  FMUL R5, R25, R88 ;  /* 0x0000005819057220 */ /* 0x020fe20000400000 */
[----:B------:R-:W-:Y:S01]  /*4d10*/  @P2 IMAD.MOV.U32 R4, RZ, RZ, R12 ;  /* 0x000000ffff042224 */ /* 0x000fe200078e000c */
[----:B------:R-:W-:Y:S01]  /*4d20*/  ISETP.GT.AND P0, PT, R3, 0x8, P0 ;  /* 0x000000080300780c */ /* 0x000fe20000704270 */
[----:B------:R-:W-:Y:S01]  /*4d30*/  BSSY B1, `(.L_x_152) ;  /* 0x0000006000017945 */ /* 0x000fe20003800000 */
[----:B01--4-:R-:W-:Y:S01]  /*4d40*/  FFMA R7, R86, R19, R5 ;  /* 0x0000001356077223 */ /* 0x013fe20000000005 */
[----:B------:R-:W-:-:S05]  /*4d50*/  @P2 IMAD.MOV.U32 R5, RZ, RZ, R13 ;  /* 0x000000ffff052224 */ /* 0x000fca00078e000d */
[----:B------:R0:W-:Y:S05]  /*4d60*/  @P2 STG.E desc[UR40][R4.64+0x1e0], R7 ;  /* 0x0001e00704002986 */ /* 0x0001ea000c101928 */
[----:B------:R-:W-:Y:S05]  /*4d70*/  @!P0 BRA `(.L_x_153) ;  /* 0x0000000000048947 */ /* 0x000fea0003800000 */
[----:B------:R1:W5:Y:S02]  /*4d80*/  LDG.E.LTC128B R25, desc[UR40][R8.64+0x1e4] ;  /* 0x0001e42808197981 */ /* 0x000364000c1e1920 */
.L_x_153:
[----:B------:R-:W-:Y:S05]  /*4d90*/  BSYNC B1 ;  /* 0x0000000000017941 */ /* 0x000fea0003800000 */
.L_x_152:
[----:B0----5:R-:W-:-:S04]  /*4da0*/  FMUL R4, R25, R88 ;  /* 0x0000005819047220 */ /* 0x021fc80000400000 */
[----:B------:R-:W-:Y:S01]  /*4db0*/  FFMA R87, R87, R19, R4 ;  /* 0x0000001357577223 */ /* 0x000fe20000000004 */
[----:B------:R-:W-:Y:S06]  /*4dc0*/  @!P0 BRA `(.L_x_154) ;  /* 0x0000000c00c88947 */ /* 0x000fec0003800000 */
[----:B------:R0:W-:Y:S01]  /*4dd0*/  STG.E desc[UR40][R12.64+0x1e4], R87 ;  /* 0x0001e4570c007986 */ /* 0x0001e2000c101928 */
[----:B------:R-:W-:Y:S05]  /*4de0*/  BRA `(.L_x_154) ;  /* 0x0000000c00c07947 */ /* 0x000fea0003800000 */
.L_x_29:
[----:B------:R-:W-:Y:S01]  /*4df0*/  ISETP.GT.AND P0, PT, R4, 0x1, PT ;  /* 0x000000010400780c */ /* 0x000fe20003f04270 */
[----:B------:R-:W-:Y:S01]  /*4e00*/  ULDC.64 UR4, c[0x0][0x5c0] ;  /* 0x0001700000047ab9 */ /* 0x000fe20000000a00 */
[-C--:B------:R-:W-:Y:S01]  /*4e10*/  FMUL R5, R24, R19.reuse ;  /* 0x0000001318057220 */ /* 0x080fe20000400000 */
[C---:B------:R-:W-:Y:S01]  /*4e20*/  LEA R6, P4, R102.reuse, UR4, 0x2 ;  /* 0x0000000466067c11 */ /* 0x040fe2000f8810ff */
[-C--:B------:R-:W-:Y:S01]  /*4e30*/  FMUL R25, R25, R19.reuse ;  /* 0x0000001319197220 */ /* 0x080fe20000400000 */
[----:B------:R-:W-:Y:S01]  /*4e40*/  ISETP.GT.AND P2, PT, R3, RZ, P0 ;  /* 0x000000ff0300720c */ /* 0x000fe20000744270 */
[-C--:B------:R-:W-:Y:S01]  /*4e50*/  FMUL R27, R27, R19.reuse ;  /* 0x000000131b1b7220 */ /* 0x080fe20000400000 */
[----:B------:R-:W-:Y:S01]  /*4e60*/  LEA.HI.X R7, R102, UR5, R111, 0x2, P4 ;  /* 0x0000000566077c11 */ /* 0x000fe2000a0f146f */
[-C--:B------:R-:W-:Y:S01]  /*4e70*/  FMUL R11, R28, R19.reuse ;  /* 0x000000131c0b7220 */ /* 0x080fe20000400000 */
[----:B------:R-:W-:Y:S01]  /*4e80*/  ISETP.GT.AND P3, PT, R3, 0x8, P3 ;  /* 0x000000080300780c */ /* 0x000fe20001f64270 */
[-C--:B------:R-:W-:Y:S01]  /*4e90*/  FMUL R29, R29, R19.reuse ;  /* 0x000000131d1d7220 */ /* 0x080fe20000400000 */
[C---:B------:R-:W-:Y:S01]  /*4ea0*/  SHF.L.U64.HI R9, R92.reuse, 0x2, R91 ;  /* 0x000000025c097819 */ /* 0x040fe2000001025b */
[----:B------:R0:W-:Y:S01]  /*4eb0*/  @P1 STG.E desc[UR40][R6.64], R5 ;  /* 0x0000000506001986 */ /* 0x0001e2000c101928 */
[----:B------:R-:W-:Y:S01]  /*4ec0*/  ISETP.GT.AND P0, PT, R3, 0x8, P0 ;  /* 0x000000080300780c */ /* 0x000fe20000704270 */
[-C--:B------:R-:W-:Y:S01]  /*4ed0*/  FMUL R31, R31, R19.reuse ;  /* 0x000000131f1f7220 */ /* 0x080fe20000400000 */
[----:B------:R-:W-:Y:S01]  /*4ee0*/  LEA R8, P1, R92, R6, 0x2 ;  /* 0x000000065c087211 */ /* 0x000fe200078210ff */
[-C--:B------:R-:W-:Y:S01]  /*4ef0*/  FMUL R33, R33, R19.reuse ;  /* 0x0000001321217220 */ /* 0x080fe20000400000 */
[C---:B------:R-:W-:Y:S01]  /*4f00*/  ISETP.GT.AND P5, PT, R4.reuse, 0x8, PT ;  /* 0x000000080400780c */ /* 0x040fe20003fa4270 */
[----:B------:R-:W-:Y:S01]  /*4f10*/  @P2 STG.E desc[UR40][R6.64+0x4], R25 ;  /* 0x0000041906002986 */ /* 0x000fe2000c101928 */
[----:B------:R-:W-:Y:S01]  /*4f20*/  ISETP.GT.AND P4, PT, R4, 0x9, PT ;  /* 0x000000090400780c */ /* 0x000fe20003f84270 */
[----:B------:R-:W-:Y:S01]  /*4f30*/  IMAD.X R9, R9, 0x1, R7, P1 ;  /* 0x0000000109097824 */ /* 0x000fe200008e0607 */
[----:B------:R-:W-:Y:S01]  /*4f40*/  ISETP.GT.AND P2, PT, R3, RZ, P5 ;  /* 0x000000ff0300720c */ /* 0x000fe20002f44270 */
[-C--:B------:R-:W-:Y:S01]  /*4f50*/  FMUL R35, R35, R19.reuse ;  /* 0x0000001323237220 */ /* 0x080fe20000400000 */
[C---:B------:R-:W-:Y:S01]  /*4f60*/  ISETP.GT.AND P1, PT, R3.reuse, RZ, P4 ;  /* 0x000000ff0300720c */ /* 0x040fe20002724270 */
[-C--:B0-----:R-:W-:Y:S01]  /*4f70*/  FMUL R5, R26, R19.reuse ;  /* 0x000000131a057220 */ /* 0x081fe20000400000 */
[----:B------:R-:W-:Y:S01]  /*4f80*/  ISETP.GT.AND P4, PT, R3, 0x8, P4 ;  /* 0x000000080300780c */ /* 0x000fe20002784270 */
[-C--:B------:R-:W-:Y:S01]  /*4f90*/  FMUL R37, R37, R19.reuse ;  /* 0x0000001325257220 */ /* 0x080fe20000400000 */
[-C--:B------:R-:W-:Y:S01]  /*4fa0*/  FMUL R39, R39, R19.reuse ;  /* 0x0000001327277220 */ /* 0x080fe20000400000 */
[-C--:B------:R-:W-:Y:S01]  /*4fb0*/  FMUL R41, R41, R19.reuse ;  /* 0x0000001329297220 */ /* 0x080fe20000400000 */
[----:B------:R0:W-:Y:S01]  /*4fc0*/  @P3 STG.E desc[UR40][R8.64], R5 ;  /* 0x0000000508003986 */ /* 0x0001e2000c101928 */
[C---:B------:R-:W-:Y:S01]  /*4fd0*/  ISETP.GT.AND P3, PT, R4.reuse, 0x11, PT ;  /* 0x000000110400780c */ /* 0x040fe20003f64270 */
[-C--:B------:R-:W-:Y:S01]  /*4fe0*/  FMUL R43, R43, R19.reuse ;  /* 0x000000132b2b7220 */ /* 0x080fe20000400000 */
[-C--:B------:R-:W-:Y:S01]  /*4ff0*/  FMUL R45, R45, R19.reuse ;  /* 0x000000132d2d7220 */ /* 0x080fe20000400000 */
[----:B------:R-:W-:Y:S01]  /*5000*/  @P0 STG.E desc[UR40][R8.64+0x4], R27 ;  /* 0x0000041b08000986 */ /* 0x000fe2000c101928 */
[----:B------:R-:W-:Y:S01]  /*5010*/  ISETP.GT.AND P0, PT, R3, 0x8, P5 ;  /* 0x000000080300780c */ /* 0x000fe20002f04270 */
[-C--:B------:R-:W-:Y:S01]  /*5020*/  FMUL R47, R47, R19.reuse ;  /* 0x000000132f2f7220 */ /* 0x080fe20000400000 */
[----:B------:R-:W-:Y:S01]  /*5030*/  ISETP.GT.AND P5, PT, R4, 0x10, PT ;  /* 0x000000100400780c */ /* 0x000fe20003fa4270 */
[----:B------:R1:W-:Y:S01]  /*5040*/  @P2 STG.E desc[UR40][R6.64+0x20], R11 ;  /* 0x0000200b06002986 */ /* 0x0003e2000c101928 */
[-C--:B------:R-:W-:Y:S01]  /*5050*/  FMUL R49, R49, R19.reuse ;  /* 0x0000001331317220 */ /* 0x080fe20000400000 */
[-C--:B------:R-:W-:Y:S01]  /*5060*/  FMUL R51, R51, R19.reuse ;  /* 0x0000001333337220 */ /* 0x080fe20000400000 */
[C---:B------:R-:W-:Y:S01]  /*5070*/  ISETP.GT.AND P2, PT, R3.reuse, RZ, P5 ;  /* 0x000000ff0300720c */ /* 0x040fe20002f44270 */
[----:B------:R-:W-:Y:S01]  /*5080*/  @P1 STG.E desc[UR40][R6.64+0x24], R29 ;  /* 0x0000241d06001986 */ /* 0x000fe2000c101928 */
[C---:B------:R-:W-:Y:S01]  /*5090*/  ISETP.GT.AND P1, PT, R3.reuse, RZ, P3 ;  /* 0x000000ff0300720c */ /* 0x040fe20001f24270 */
[-C--:B0-----:R-:W-:Y:S01]  /*50a0*/  FMUL R5, R30, R19.reuse ;  /* 0x000000131e057220 */ /* 0x081fe20000400000 */
[----:B------:R-:W-:Y:S01]  /*50b0*/  ISETP.GT.AND P3, PT, R3, 0x8, P3 ;  /* 0x000000080300780c */ /* 0x000fe20001f64270 */
[-C--:B------:R-:W-:Y:S01]  /*50c0*/  FMUL R53, R53, R19.reuse ;  /* 0x0000001335357220 */ /* 0x080fe20000400000 */
[-C--:B------:R-:W-:Y:S01]  /*50d0*/  FMUL R55, R55, R19.reuse ;  /* 0x0000001337377220 */ /* 0x080fe20000400000 */
[-C--:B------:R-:W-:Y:S01]  /*50e0*/  FMUL R57, R57, R19.reuse ;  /* 0x0000001339397220 */ /* 0x080fe20000400000 */
[----:B------:R0:W-:Y:S01]  /*50f0*/  @P0 STG.E desc[UR40][R8.64+0x20], R5 ;  /* 0x0000200508000986 */ /* 0x0001e2000c101928 */
[-C--:B-1----:R-:W-:Y:S01]  /*5100*/  FMUL R11, R32, R19.reuse ;  /* 0x00000013200b7220 */ /* 0x082fe20000400000 */
[----:B------:R-:W-:Y:S01]  /*5110*/  ISETP.GT.AND P0, PT, R3, 0x8, P5 ;  /* 0x000000080300780c */ /* 0x000fe20002f04270 */
[-C--:B------:R-:W-:Y:S01]  /*5120*/  FMUL R59, R59, R19.reuse ;  /* 0x000000133b3b7220 */ /* 0x080fe20000400000 */
[----:B------:R-:W-:Y:S01]  /*5130*/  @P4 STG.E desc[UR40][R8.64+0x24], R31 ;  /* 0x0000241f08004986 */ /* 0x000fe2000c101928 */
[C---:B------:R-:W-:Y:S01]  /*5140*/  ISETP.GT.AND P5, PT, R4.reuse, 0x18, PT ;  /* 0x000000180400780c */ /* 0x040fe20003fa4270 */
[-C--:B------:R-:W-:Y:S01]  /*5150*/  FMUL R61, R61, R19.reuse ;  /* 0x000000133d3d7220 */ /* 0x080fe20000400000 */
[----:B------:R-:W-:Y:S01]  /*5160*/  ISETP.GT.AND P4, PT, R4, 0x19, PT ;  /* 0x000000190400780c */ /* 0x000fe20003f84270 */
[----:B------:R1:W-:Y:S01]  /*5170*/  @P2 STG.E desc[UR40][R6.64+0x40], R11 ;  /* 0x0000400b06002986 */ /* 0x0003e2000c101928 */
[----:B------:R-:W-:Y:S01]  /*5180*/  ISETP.GT.AND P2, PT, R3, RZ, P5 ;  /* 0x000000ff0300720c */ /* 0x000fe20002f44270 */
[-C--:B------:R-:W-:Y:S01]  /*5190*/  FMUL R63, R63, R19.reuse ;  /* 0x000000133f3f7220 */ /* 0x080fe20000400000 */
[-C--:B------:R-:W-:Y:S01]  /*51a0*/  FMUL R65, R65, R19.reuse ;  /* 0x0000001341417220 */ /* 0x080fe20000400000 */
        /* <DEDUP_REMOVED lines=32> */
[----:B------:R-:W-:Y:S01]  /*53b0*/  FMUL R87, R87, R19 ;  /* 0x0000001357577220 */ /* 0x000fe20000400000 */
[----:B------:R-:W-:Y:S01]  /*53c0*/  ISETP.GT.AND P4, PT, R4, 0x29, PT ;  /* 0x000000290400780c */ /* 0x000fe20003f84270 */
[----:B------:R1:W-:Y:S01]  /*53d0*/  @P2 STG.E desc[UR40][R6.64+0x80], R11 ;  /* 0x0000800b06002986 */ /* 0x0003e2000c101928 */
[----:B------:R-:W-:-:S03]  /*53e0*/  ISETP.GT.AND P2, PT, R3, RZ, P5 ;  /* 0x000000ff0300720c */ /* 0x000fc60002f44270 */
[----:B------:R-:W-:Y:S01]  /*53f0*/  @P1 STG.E desc[UR40][R6.64+0x84], R41 ;  /* 0x0000842906001986 */ /* 0x000fe2000c101928 */
[C---:B------:R-:W-:Y:S01]  /*5400*/  ISETP.GT.AND P1, PT, R3.reuse, RZ, P4 ;  /* 0x000000ff0300720c */ /* 0x040fe20002724270 */
[----:B0-----:R-:W-:Y:S01]  /*5410*/  FMUL R5, R42, R19 ;  /* 0x000000132a057220 */ /* 0x001fe20000400000 */
[----:B------:R-:W-:-:S04]  /*5420*/  ISETP.GT.AND P4, PT, R3, 0x8, P4 ;  /* 0x000000080300780c */ /* 0x000fc80002784270 */
[----:B------:R0:W-:Y:S01]  /*5430*/  @P0 STG.E desc[UR40][R8.64+0x80], R5 ;  /* 0x0000800508000986 */ /* 0x0001e2000c101928 */
[----:B-1----:R-:W-:Y:S01]  /*5440*/  FMUL R11, R44, R19 ;  /* 0x000000132c0b7220 */ /* 0x002fe20000400000 */
[C---:B------:R-:W-:Y:S02]  /*5450*/  ISETP.GT.AND P0, PT, R3.reuse, 0x8, P5 ;  /* 0x000000080300780c */ /* 0x040fe40002f04270 */
[----:B------:R-:W-:Y:S01]  /*5460*/  @P3 STG.E desc[UR40][R8.64+0x84], R43 ;  /* 0x0000842b08003986 */ /* 0x000fe2000c101928 */
[C---:B------:R-:W-:Y:S02]  /*5470*/  ISETP.GT.AND P5, PT, R4.reuse, 0x30, PT ;  /* 0x000000300400780c */ /* 0x040fe40003fa4270 */
        /* <DEDUP_REMOVED lines=21> */
[----:B------:R-:W-:Y:S02]  /*55d0*/  ISETP.GT.AND P0, PT, R3, 0x8, P5 ;  /* 0x000000080300780c */ /* 0x000fe40002f04270 */
[----:B------:R-:W-:Y:S01]  /*55e0*/  @P3 STG.E desc[UR40][R8.64+0xc4], R51 ;  /* 0x0000c43308003986 */ /* 0x000fe2000c101928 */
[----:B------:R-:W-:-:S03]  /*55f0*/  ISETP.GT.AND P5, PT, R4, 0x40, PT ;  /* 0x000000400400780c */ /* 0x000fc60003fa4270 */
[----:B------:R1:W-:Y:S01]  /*5600*/  @P2 STG.E desc[UR40][R6.64+0xe0], R11 ;  /* 0x0000e00b06002986 */ /* 0x0003e2000c101928 */
[----:B------:R-:W-:-:S03]  /*5610*/  ISETP.GT.AND P3, PT, R3, RZ, P5 ;  /* 0x000000ff0300720c */ /* 0x000fc60002f64270 */
[----:B------:R-:W-:Y:S01]  /*5620*/  @P1 STG.E desc[UR40][R6.64+0xe4], R53 ;  /* 0x0000e43506001986 */ /* 0x000fe2000c101928 */
[----:B------:R-:W-:Y:S01]  /*5630*/  ISETP.GT.AND P1, PT, R4, 0x41, PT ;  /* 0x000000410400780c */ /* 0x000fe20003f24270 */
[----:B0-----:R-:W-:-:S03]  /*5640*/  FMUL R5, R54, R19 ;  /* 0x0000001336057220 */ /* 0x001fc60000400000 */
[C---:B------:R-:W-:Y:S02]  /*5650*/  ISETP.GT.AND P2, PT, R3.reuse, RZ, P1 ;  /* 0x000000ff0300720c */ /* 0x040fe40000f44270 */
[----:B------:R0:W-:Y:S01]  /*5660*/  @P0 STG.E desc[UR40][R8.64+0xe0], R5 ;  /* 0x0000e00508000986 */ /* 0x0001e2000c101928 */
[-C--:B-1----:R-:W-:Y:S01]  /*5670*/  FMUL R11, R56, R19.reuse ;  /* 0x00000013380b7220 */ /* 0x082fe20000400000 */
[C---:B------:R-:W-:Y:S02]  /*5680*/  ISETP.GT.AND P0, PT, R3.reuse, 0x8, P5 ;  /* 0x000000080300780c */ /* 0x040fe40002f04270 */
[----:B------:R-:W-:Y:S01]  /*5690*/  @P4 STG.E desc[UR40][R8.64+0xe4], R55 ;  /* 0x0000e43708004986 */ /* 0x000fe2000c101928 */
[C---:B------:R-:W-:Y:S02]  /*56a0*/  ISETP.GT.AND P1, PT, R3.reuse, 0x8, P1 ;  /* 0x000000080300780c */ /* 0x040fe40000f24270 */
[C---:B------:R-:W-:Y:S01]  /*56b0*/  ISETP.GT.AND P5, PT, R4.reuse, 0x48, PT ;  /* 0x000000480400780c */ /* 0x040fe20003fa4270 */
[----:B------:R1:W-:Y:S03]  /*56c0*/  @P3 STG.E desc[UR40][R6.64+0x100], R11 ;  /* 0x0001000b06003986 */ /* 0x0003e6000c101928 */
[----:B------:R-:W-:Y:S01]  /*56d0*/  ISETP.GT.AND P4, PT, R3, RZ, P5 ;  /* 0x000000ff0300720c */ /* 0x000fe20002f84270 */
[----:B------:R-:W-:Y:S01]  /*56e0*/  @P2 STG.E desc[UR40][R6.64+0x104], R57 ;  /* 0x0001043906002986 */ /* 0x000fe2000c101928 */
[----:B------:R-:W-:Y:S01]  /*56f0*/  ISETP.GT.AND P2, PT, R4, 0x49, PT ;  /* 0x000000490400780c */ /* 0x000fe20003f44270 */
[----:B0-----:R-:W-:-:S03]  /*5700*/  FMUL R5, R58, R19 ;  /* 0x000000133a057220 */ /* 0x001fc60000400000 */
[C---:B------:R-:W-:Y:S02]  /*5710*/  ISETP.GT.AND P3, PT, R3.reuse, RZ, P2 ;  /* 0x000000ff0300720c */ /* 0x040fe40001764270 */
[----:B------:R0:W-:Y:S01]  /*5720*/  @P0 STG.E desc[UR40][R8.64+0x100], R5 ;  /* 0x0001000508000986 */ /* 0x0001e2000c101928 */
[----:B-1----:R-:W-:Y:S01]  /*5730*/  FMUL R11, R60, R19 ;  /* 0x000000133c0b7220 */ /* 0x002fe20000400000 */
[C---:B------:R-:W-:Y:S02]  /*5740*/  ISETP.GT.AND P2, PT, R3.reuse, 0x8, P2 ;  /* 0x000000080300780c */ /* 0x040fe40001744270 */
[----:B------:R-:W-:Y:S01]  /*5750*/  @P1 STG.E desc[UR40][R8.64+0x104], R59 ;  /* 0x0001043b08001986 */ /* 0x000fe2000c101928 */
[----:B------:R-:W-:Y:S02]  /*5760*/  ISETP.GT.AND P1, PT, R3, 0x8, P5 ;  /* 0x000000080300780c */ /* 0x000fe40002f24270 */
[C---:B------:R-:W-:Y:S01]  /*5770*/  ISETP.GT.AND P5, PT, R4.reuse, 0x50, PT ;  /* 0x000000500400780c */ /* 0x040fe20003fa4270 */
[----:B------:R1:W-:Y:S01]  /*5780*/  @P4 STG.E desc[UR40][R6.64+0x120], R11 ;  /* 0x0001200b06004986 */ /* 0x0003e2000c101928 */
[----:B------:R-:W-:-:S03]  /*5790*/  ISETP.GT.AND P0, PT, R4, 0x51, PT ;  /* 0x000000510400780c */ /* 0x000fc60003f04270 */
[----:B------:R-:W-:Y:S01]  /*57a0*/  @P3 STG.E desc[UR40][R6.64+0x124], R61 ;  /* 0x0001243d06003986 */ /* 0x000fe2000c101928 */
[C---:B------:R-:W-:Y:S01]  /*57b0*/  ISETP.GT.AND P3, PT, R3.reuse, RZ, P5 ;  /* 0x000000ff0300720c */ /* 0x040fe20002f64270 */
[-C--:B0-----:R-:W-:Y:S01]  /*57c0*/  FMUL R5, R62, R19.reuse ;  /* 0x000000133e057220 */ /* 0x081fe20000400000 */
[C---:B------:R-:W-:Y:S02]  /*57d0*/  ISETP.GT.AND P4, PT, R3.reuse, RZ, P0 ;  /* 0x000000ff0300720c */ /* 0x040fe40000784270 */
[C---:B------:R-:W-:Y:S02]  /*57e0*/  ISETP.GT.AND P0, PT, R3.reuse, 0x8, P0 ;  /* 0x000000080300780c */ /* 0x040fe40000704270 */
[----:B------:R0:W-:Y:S01]  /*57f0*/  @P1 STG.E desc[UR40][R8.64+0x120], R5 ;  /* 0x0001200508001986 */ /* 0x0001e2000c101928 */
[----:B------:R-:W-:Y:S01]  /*5800*/  ISETP.GT.AND P1, PT, R3, 0x8, P5 ;  /* 0x000000080300780c */ /* 0x000fe20002f24270 */
[----:B-1----:R-:W-:Y:S02]  /*5810*/  FMUL R11, R64, R19 ;  /* 0x00000013400b7220 */ /* 0x002fe40000400000 */
[----:B------:R-:W-:Y:S01]  /*5820*/  @P2 STG.E desc[UR40][R8.64+0x124], R63 ;  /* 0x0001243f08002986 */ /* 0x000fe2000c101928 */
[----:B------:R-:W-:-:S03]  /*5830*/  ISETP.GT.AND P2, PT, R4, 0x58, PT ;  /* 0x000000580400780c */ /* 0x000fc60003f44270 */
[----:B------:R1:W-:Y:S01]  /*5840*/  @P3 STG.E desc[UR40][R6.64+0x140], R11 ;  /* 0x0001400b06003986 */ /* 0x0003e2000c101928 */
[C---:B------:R-:W-:Y:S02]  /*5850*/  ISETP.GT.AND P5, PT, R3.reuse, RZ, P2 ;  /* 0x000000ff0300720c */ /* 0x040fe400017a4270 */
[----:B------:R-:W-:Y:S01]  /*5860*/  ISETP.GT.AND P3, PT, R4, 0x59, PT ;  /* 0x000000590400780c */ /* 0x000fe20003f64270 */
[-C--:B0-----:R-:W-:Y:S01]  /*5870*/  FMUL R5, R66, R19.reuse ;  /* 0x0000001342057220 */ /* 0x081fe20000400000 */
[----:B------:R-:W-:Y:S01]  /*5880*/  @P4 STG.E desc[UR40][R6.64+0x144], R65 ;  /* 0x0001444106004986 */ /* 0x000fe2000c101928 */
[C---:B------:R-:W-:Y:S02]  /*5890*/  ISETP.GT.AND P2, PT, R3.reuse, 0x8, P2 ;  /* 0x000000080300780c */ /* 0x040fe40001744270 */
[C---:B------:R-:W-:Y:S01]  /*58a0*/  ISETP.GT.AND P4, PT, R3.reuse, RZ, P3 ;  /* 0x000000ff0300720c */ /* 0x040fe20001f84270 */
[----:B------:R0:W-:Y:S01]  /*58b0*/  @P1 STG.E desc[UR40][R8.64+0x140], R5 ;  /* 0x0001400508001986 */ /* 0x0001e2000c101928 */
[----:B------:R-:W-:Y:S01]  /*58c0*/  ISETP.GT.AND P3, PT, R3, 0x8, P3 ;  /* 0x000000080300780c */ /* 0x000fe20001f64270 */
[----:B-1----:R-:W-:-:S02]  /*58d0*/  FMUL R11, R68, R19 ;  /* 0x00000013440b7220 */ /* 0x002fc40000400000 */
[----:B------:R-:W-:Y:S01]  /*58e0*/  @P0 STG.E desc[UR40][R8.64+0x144], R67 ;  /* 0x0001444308000986 */ /* 0x000fe2000c101928 */
[C---:B------:R-:W-:Y:S02]  /*58f0*/  ISETP.GT.AND P0, PT, R4.reuse, 0x60, PT ;  /* 0x000000600400780c */ /* 0x040fe40003f04270 */
[----:B------:R-:W-:Y:S01]  /*5900*/  ISETP.GT.AND P1, PT, R4, 0x61, PT ;  /* 0x000000610400780c */ /* 0x000fe20003f24270 */
[----:B------:R1:W-:Y:S01]  /*5910*/  @P5 STG.E desc[UR40][R6.64+0x160], R11 ;  /* 0x0001600b06005986 */ /* 0x0003e2000c101928 */
[C---:B------:R-:W-:Y:S02]  /*5920*/  ISETP.GT.AND P5, PT, R3.reuse, RZ, P0 ;  /* 0x000000ff0300720c */ /* 0x040fe400007a4270 */
[C---:B------:R-:W-:Y:S01]  /*5930*/  ISETP.GT.AND P0, PT, R3.reuse, 0x8, P0 ;  /* 0x000000080300780c */ /* 0x040fe20000704270 */
[----:B0-----:R-:W-:Y:S01]  /*5940*/  FMUL R5, R70, R19 ;  /* 0x0000001346057220 */ /* 0x001fe20000400000 */
[----:B------:R-:W-:Y:S01]  /*5950*/  @P4 STG.E desc[UR40][R6.64+0x164], R69 ;  /* 0x0001644506004986 */ /* 0x000fe2000c101928 */
[----:B------:R-:W-:-:S02]  /*5960*/  ISETP.GT.AND P4, PT, R3, RZ, P1 ;  /* 0x000000ff0300720c */ /* 0x000fc40000f84270 */
[----:B------:R-:W-:Y:S01]  /*5970*/  ISETP.GT.AND P1, PT, R3, 0x8, P1 ;  /* 0x000000080300780c */ /* 0x000fe20000f24270 */
[----:B------:R0:W-:Y:S01]  /*5980*/  @P2 STG.E desc[UR40][R8.64+0x160], R5 ;  /* 0x0001600508002986 */ /* 0x0001e2000c101928 */
[----:B------:R-:W-:Y:S01]  /*5990*/  ISETP.GT.AND P2, PT, R4, 0x68, PT ;  /* 0x000000680400780c */ /* 0x000fe20003f44270 */
[----:B-1----:R-:W-:Y:S02]  /*59a0*/  FMUL R11, R72, R19 ;  /* 0x00000013480b7220 */ /* 0x002fe40000400000 */
[----:B------:R-:W-:Y:S01]  /*59b0*/  @P3 STG.E desc[UR40][R8.64+0x164], R71 ;  /* 0x0001644708003986 */ /* 0x000fe2000c101928 */
[----:B------:R-:W-:-:S03]  /*59c0*/  ISETP.GT.AND P3, PT, R4, 0x69, PT ;  /* 0x000000690400780c */ /* 0x000fc60003f64270 */
[----:B------:R1:W-:Y:S01]  /*59d0*/  @P5 STG.E desc[UR40][R6.64+0x180], R11 ;  /* 0x0001800b06005986 */ /* 0x0003e2000c101928 */
[C---:B------:R-:W-:Y:S02]  /*59e0*/  ISETP.GT.AND P5, PT, R3.reuse, RZ, P2 ;  /* 0x000000ff0300720c */ /* 0x040fe400017a4270 */
[C---:B------:R-:W-:Y:S01]  /*59f0*/  ISETP.GT.AND P2, PT, R3.reuse, 0x8, P2 ;  /* 0x000000080300780c */ /* 0x040fe20001744270 */
[-C--:B0-----:R-:W-:Y:S01]  /*5a00*/  FMUL R5, R74, R19.reuse ;  /* 0x000000134a057220 */ /* 0x081fe20000400000 */
[----:B------:R-:W-:Y:S01]  /*5a10*/  @P4 STG.E desc[UR40][R6.64+0x184], R73 ;  /* 0x0001844906004986 */ /* 0x000fe2000c101928 */
[C---:B------:R-:W-:Y:S02]  /*5a20*/  ISETP.GT.AND P4, PT, R3.reuse, RZ, P3 ;  /* 0x000000ff0300720c */ /* 0x040fe40001f84270 */
[----:B------:R-:W-:Y:S01]  /*5a30*/  ISETP.GT.AND P3, PT, R3, 0x8, P3 ;  /* 0x000000080300780c */ /* 0x000fe20001f64270 */
[----:B------:R0:W-:Y:S01]  /*5a40*/  @P0 STG.E desc[UR40][R8.64+0x180], R5 ;  /* 0x0001800508000986 */ /* 0x0001e2000c101928 */
[----:B------:R-:W-:Y:S01]  /*5a50*/  ISETP.GT.AND P0, PT, R4, 0x70, PT ;  /* 0x000000700400780c */ /* 0x000fe20003f04270 */
[----:B-1----:R-:W-:-:S02]  /*5a60*/  FMUL R11, R76, R19 ;  /* 0x000000134c0b7220 */ /* 0x002fc40000400000 */
[----:B------:R-:W-:Y:S01]  /*5a70*/  @P1 STG.E desc[UR40][R8.64+0x184], R75 ;  /* 0x0001844b08001986 */ /* 0x000fe2000c101928 */
[----:B------:R-:W-:-:S03]  /*5a80*/  ISETP.GT.AND P1, PT, R4, 0x71, PT ;  /* 0x000000710400780c */ /* 0x000fc60003f24270 */
[----:B------:R1:W-:Y:S01]  /*5a90*/  @P5 STG.E desc[UR40][R6.64+0x1a0], R11 ;  /* 0x0001a00b06005986 */ /* 0x0003e2000c101928 */
[C---:B------:R-:W-:Y:S02]  /*5aa0*/  ISETP.GT.AND P5, PT, R3.reuse, RZ, P0 ;  /* 0x000000ff0300720c */ /* 0x040fe400007a4270 */
[C---:B------:R-:W-:Y:S01]  /*5ab0*/  ISETP.GT.AND P0, PT, R3.reuse, 0x8, P0 ;  /* 0x000000080300780c */ /* 0x040fe20000704270 */
[----:B------:R-:W-:Y:S01]  /*5ac0*/  @P4 STG.E desc[UR40][R6.64+0x1a4], R77 ;  /* 0x0001a44d06004986 */ /* 0x000fe2000c101928 */
[-C--:B0-----:R-:W-:Y:S01]  /*5ad0*/  FMUL R5, R78, R19.reuse ;  /* 0x000000134e057220 */ /* 0x081fe20000400000 */
[C---:B------:R-:W-:Y:S02]  /*5ae0*/  ISETP.GT.AND P4, PT, R3.reuse, RZ, P1 ;  /* 0x000000ff0300720c */ /* 0x040fe40000f84270 */
[----:B------:R-:W-:Y:S02]  /*5af0*/  ISETP.GT.AND P1, PT, R3, 0x8, P1 ;  /* 0x000000080300780c */ /* 0x000fe40000f24270 */
[----:B------:R0:W-:Y:S01]  /*5b00*/  @P2 STG.E desc[UR40][R8.64+0x1a0], R5 ;  /* 0x0001a00508002986 */ /* 0x0001e2000c101928 */
[----:B------:R-:W-:Y:S01]  /*5b10*/  ISETP.GT.AND P2, PT, R4, 0x78, PT ;  /* 0x000000780400780c */ /* 0x000fe20003f44270 */
[----:B-1----:R-:W-:-:S02]  /*5b20*/  FMUL R11, R80, R19 ;  /* 0x00000013500b7220 */ /* 0x002fc40000400000 */
[----:B------:R-:W-:Y:S01]  /*5b30*/  @P3 STG.E desc[UR40][R8.64+0x1a4], R79 ;  /* 0x0001a44f08003986 */ /* 0x000fe2000c101928 */
[----:B------:R-:W-:Y:S02]  /*5b40*/  ISETP.GT.AND P3, PT, R4, 0x79, PT ;  /* 0x000000790400780c */ /* 0x000fe40003f64270 */
[----:B------:R-:W-:Y:S01]  /*5b50*/  @P5 MOV R4, R6 ;  /* 0x0000000600045202 */ /* 0x000fe20000000f00 */
[----:B0-----:R-:W-:-:S05]  /*5b60*/  @P5 IMAD.MOV.U32 R5, RZ, RZ, R7 ;  /* 0x000000ffff055224 */ /* 0x001fca00078e0007 */
[----:B------:R0:W-:Y:S01]  /*5b70*/  @P5 STG.E desc[UR40][R4.64+0x1c0], R11 ;  /* 0x0001c00b04005986 */ /* 0x0001e2000c101928 */
[C---:B------:R-:W-:Y:S02]  /*5b80*/  ISETP.GT.AND P5, PT, R3.reuse, RZ, P3 ;  /* 0x000000ff0300720c */ /* 0x040fe40001fa4270 */
[----:B------:R-:W-:Y:S01]  /*5b90*/  ISETP.GT.AND P3, PT, R3, 0x8, P3 ;  /* 0x000000080300780c */ /* 0x000fe20001f64270 */
[----:B0-----:R-:W-:Y:S02]  /*5ba0*/  @P4 IMAD.MOV.U32 R4, RZ, RZ, R6 ;  /* 0x000000ffff044224 */ /* 0x001fe400078e0006 */
[----:B------:R-:W-:Y:S01]  /*5bb0*/  FMUL R11, R84, R19 ;  /* 0x00000013540b7220 */ /* 0x000fe20000400000 */
[----:B------:R-:W-:-:S05]  /*5bc0*/  @P4 IMAD.MOV.U32 R5, RZ, RZ, R7 ;  /* 0x000000ffff054224 */ /* 0x000fca00078e0007 */
[----:B------:R0:W-:Y:S01]  /*5bd0*/  @P4 STG.E desc[UR40][R4.64+0x1c4], R81 ;  /* 0x0001c45104004986 */ /* 0x0001e2000c101928 */
[C---:B------:R-:W-:Y:S02]  /*5be0*/  ISETP.GT.AND P4, PT, R3.reuse, RZ, P2 ;  /* 0x000000ff0300720c */ /* 0x040fe40001784270 */
[----:B------:R-:W-:Y:S01]  /*5bf0*/  ISETP.GT.AND P2, PT, R3, 0x8, P2 ;  /* 0x000000080300780c */ /* 0x000fe20001744270 */
[----:B------:R-:W-:Y:S01]  /*5c00*/  FMUL R3, R82, R19 ;  /* 0x0000001352037220 */ /* 0x000fe20000400000 */
[----:B0-----:R-:W-:Y:S02]  /*5c10*/  @P0 IMAD.MOV.U32 R4, RZ, RZ, R8 ;  /* 0x000000ffff040224 */ /* 0x001fe400078e0008 */
[----:B------:R-:W-:-:S05]  /*5c20*/  @P0 IMAD.MOV.U32 R5, RZ, RZ, R9 ;  /* 0x000000ffff050224 */ /* 0x000fca00078e0009 */
[----:B------:R0:W-:Y:S02]  /*5c30*/  @P0 STG.E desc[UR40][R4.64+0x1c0], R3 ;  /* 0x0001c00304000986 */ /* 0x0001e4000c101928 */
[----:B0-----:R-:W-:Y:S02]  /*5c40*/  @P1 IMAD.MOV.U32 R4, RZ, RZ, R8 ;  /* 0x000000ffff041224 */ /* 0x001fe400078e0008 */
[----:B------:R-:W-:-:S05]  /*5c50*/  @P1 IMAD.MOV.U32 R5, RZ, RZ, R9 ;  /* 0x000000ffff051224 */ /* 0x000fca00078e0009 */
[----:B------:R0:W-:Y:S02]  /*5c60*/  @P1 STG.E desc[UR40][R4.64+0x1c4], R83 ;  /* 0x0001c45304001986 */ /* 0x0001e4000c101928 */
[----:B0-----:R-:W-:Y:S02]  /*5c70*/  @P4 IMAD.MOV.U32 R4, RZ, RZ, R6 ;  /* 0x000000ffff044224 */ /* 0x001fe400078e0006 */
[----:B------:R-:W-:-:S05]  /*5c80*/  @P4 IMAD.MOV.U32 R5, RZ, RZ, R7 ;  /* 0x000000ffff054224 */ /* 0x000fca00078e0007 */
[----:B------:R0:W-:Y:S04]  /*5c90*/  @P4 STG.E desc[UR40][R4.64+0x1e0], R11 ;  /* 0x0001e00b04004986 */ /* 0x0001e8000c101928 */
[----:B------:R4:W-:Y:S01]  /*5ca0*/  @P5 STG.E desc[UR40][R6.64+0x1e4], R85 ;  /* 0x0001e45506005986 */ /* 0x0009e2000c101928 */
[----:B0-----:R-:W-:Y:S02]  /*5cb0*/  @P2 IMAD.MOV.U32 R4, RZ, RZ, R8 ;  /* 0x000000ffff042224 */ /* 0x001fe400078e0008 */
[----:B------:R-:W-:-:S05]  /*5cc0*/  @P2 IMAD.MOV.U32 R5, RZ, RZ, R9 ;  /* 0x000000ffff052224 */ /* 0x000fca00078e0009 */
[----:B------:R4:W-:Y:S04]  /*5cd0*/  @P2 STG.E desc[UR40][R4.64+0x1e0], R13 ;  /* 0x0001e00d04002986 */ /* 0x0009e8000c101928 */
[----:B------:R4:W-:Y:S02]  /*5ce0*/  @P3 STG.E desc[UR40][R8.64+0x1e4], R87 ;  /* 0x0001e45708003986 */ /* 0x0009e4000c101928 */
.L_x_154:
[----:B------:R-:W-:Y:S05]  /*5cf0*/  BSYNC B0 ;  /* 0x0000000000007941 */ /* 0x000fea0003800000 */
.L_x_28:
[----:B------:R-:W-:Y:S01]  /*5d00*/  IADD3 R16, P0, R16, UR38, RZ ;  /* 0x0000002610107c10 */ /* 0x000fe2000ff1e0ff */
[----:B------:R-:W-:Y:S01]  /*5d10*/  ULDC.64 UR4, c[0x0][0x650] ;  /* 0x0001940000047ab9 */ /* 0x000fe20000000a00 */
[----:B------:R-:W-:Y:S01]  /*5d20*/  PRMT R3, RZ, 0x7610, R3 ;  /* 0x00007610ff037816 */ /* 0x000fe20000000003 */
[----:B------:R-:W-:Y:S01]  /*5d30*/  IMAD.MOV.U32 R100, RZ, RZ, -0x1 ;  /* 0xffffffffff647424 */ /* 0x000fe200078e00ff */
[----:B------:R-:W-:Y:S01]  /*5d40*/  IADD3.X R17, R17, UR37, RZ, P0, !PT ;  /* 0x0000002511117c10 */ /* 0x000fe200087fe4ff */
[----:B------:R-:W-:Y:S01]  /*5d50*/  IMAD.MOV.U32 R99, RZ, RZ, -0x1 ;  /* 0xffffffffff637424 */ /* 0x000fe200078e00ff */
[----:B------:R-:W-:-:S04]  /*5d60*/  ISETP.GE.U32.AND P0, PT, R16, UR4, PT ;  /* 0x0000000410007c0c */ /* 0x000fc8000bf06070 */
[----:B------:R-:W-:-:S13]  /*5d70*/  ISETP.GE.U32.AND.EX P0, PT, R17, UR5, PT, P0 ;  /* 0x0000000511007c0c */ /* 0x000fda000bf06100 */
[----:B------:R-:W-:Y:S05]  /*5d80*/  @P0 BRA `(.L_x_155) ;  /* 0x00000004004c0947 */ /* 0x000fea0003800000 */
[----:B--2---:R-:W2:Y:S01]  /*5d90*/  LDC.64 R10, c[0x0][0x628] ;  /* 0x00018a00ff0a7b82 */ /* 0x004ea20000000a00 */
[----:B0--3--:R-:W0:Y:S01]  /*5da0*/  S2R R12, SR_CTAID.X ;  /* 0x00000000000c7919 */ /* 0x009e220000002500 */
[----:B-1--4-:R-:W-:Y:S02]  /*5db0*/  IMAD.MOV.U32 R8, RZ, RZ, R16 ;  /* 0x000000ffff087224 */ /* 0x012fe400078e0010 */
[----:B------:R-:W-:Y:S01]  /*5dc0*/  IMAD.MOV.U32 R9, RZ, RZ, R17 ;  /* 0x000000ffff097224 */ /* 0x000fe200078e0011 */
[----:B------:R-:W1:Y:S03]  /*5dd0*/  S2R R20, SR_CTAID.Y ;  /* 0x0000000000147919 */ /* 0x000e660000002600 */
[----:B------:R-:W3:Y:S08]  /*5de0*/  LDC R0, c[0x0][0x630] ;  /* 0x00018c00ff007b82 */ /* 0x000ef00000000800 */
[----:B------:R-:W4:Y:S01]  /*5df0*/  LDC.64 R14, c[0x0][0x620] ;  /* 0x00018800ff0e7b82 */ /* 0x000f220000000a00 */
[----:B--2---:R-:W-:-:S04]  /*5e00*/  ISETP.NE.U32.AND P0, PT, R10, RZ, PT ;  /* 0x000000ff0a00720c */ /* 0x004fc80003f05070 */
[----:B------:R-:W-:-:S13]  /*5e10*/  ISETP.NE.AND.EX P0, PT, R11, RZ, PT, P0 ;  /* 0x000000ff0b00720c */ /* 0x000fda0003f05300 */
[----:B01-34-:R-:W-:Y:S05]  /*5e20*/  @!P0 BRA `(.L_x_156) ;  /* 0x0000000000288947 */ /* 0x01bfea0003800000 */
        /* <DEDUP_REMOVED lines=10> */
.L_x_156:
[-CC-:B------:R-:W-:Y:S01]  /*5ed0*/  SHF.R.U64 R99, R8, R0.reuse, R9.reuse ;  /* 0x0000000008637219 */ /* 0x180fe20000001209 */
[----:B------:R-:W0:Y:S01]  /*5ee0*/  LDC.64 R26, c[0x0][0x640] ;  /* 0x00019000ff1a7b82 */ /* 0x000e220000000a00 */
[----:B------:R-:W-:Y:S01]  /*5ef0*/  SHF.R.U32.HI R0, RZ, R0, R9 ;  /* 0x00000000ff007219 */ /* 0x000fe20000011609 */
[----:B------:R-:W-:Y:S01]  /*5f00*/  ULDC UR4, c[0x0][0x150] ;  /* 0x0000540000047ab9 */ /* 0x000fe20000000800 */
[----:B------:R-:W-:Y:S02]  /*5f10*/  IADD3 R3, P0, RZ, -R99, RZ ;  /* 0x80000063ff037210 */ /* 0x000fe40007f1e0ff */
[----:B------:R-:W-:-:S03]  /*5f20*/  I2FP.F32.U32 R7, R12 ;  /* 0x0000000c00077245 */ /* 0x000fc60000201000 */
[----:B------:R-:W1:Y:S01]  /*5f30*/  LDC R6, c[0x0][0x618] ;  /* 0x00018600ff067b82 */ /* 0x000e620000000800 */
[----:B------:R-:W-:Y:S02]  /*5f40*/  IMAD.X R5, RZ, RZ, ~R0, P0 ;  /* 0x000000ffff057224 */ /* 0x000fe400000e0e00 */
[----:B------:R-:W-:Y:S01]  /*5f50*/  FMUL R7, R7, UR4 ;  /* 0x0000000407077c20 */ /* 0x000fe20008400000 */
[----:B------:R-:W-:Y:S01]  /*5f60*/  ULDC UR4, c[0x0][0x154] ;  /* 0x0000550000047ab9 */ /* 0x000fe20000000800 */
[-C--:B------:R-:W-:Y:S02]  /*5f70*/  IMAD R0, R5, R14.reuse, RZ ;  /* 0x0000000e05007224 */ /* 0x080fe400078e02ff */
[C---:B------:R-:W-:Y:S01]  /*5f80*/  IMAD.WIDE.U32 R4, R3.reuse, R14, R16 ;  /* 0x0000000e03047225 */ /* 0x040fe200078e0010 */
[----:B------:R-:W2:Y:S01]  /*5f90*/  LDC R8, c[0x0][0x608] ;  /* 0x00018200ff087b82 */ /* 0x000ea20000000800 */
[----:B------:R-:W3:Y:S02]  /*5fa0*/  F2I.U32.TRUNC.NTZ R7, R7 ;  /* 0x0000000700077305 */ /* 0x000ee4000020f000 */
[----:B------:R-:W-:Y:S01]  /*5fb0*/  IMAD R3, R3, R15, R0 ;  /* 0x0000000f03037224 */ /* 0x000fe200078e0200 */
[----:B------:R-:W-:-:S03]  /*5fc0*/  I2FP.F32.U32 R0, R20 ;  /* 0x0000001400007245 */ /* 0x000fc60000201000 */
[----:B------:R-:W-:Y:S01]  /*5fd0*/  IMAD.IADD R3, R5, 0x1, R3 ;  /* 0x0000000105037824 */ /* 0x000fe200078e0203 */
[----:B------:R-:W4:Y:S01]  /*5fe0*/  LDC R11, c[0x0][0x658] ;  /* 0x00019600ff0b7b82 */ /* 0x000f220000000800 */
[----:B0-----:R-:W-:-:S04]  /*5ff0*/  ISETP.NE.U32.AND P0, PT, R26, RZ, PT ;  /* 0x000000ff1a00720c */ /* 0x001fc80003f05070 */
[----:B------:R-:W-:-:S03]  /*6000*/  ISETP.NE.AND.EX P0, PT, R27, RZ, PT, P0 ;  /* 0x000000ff1b00720c */ /* 0x000fc60003f05300 */
[----:B------:R-:W0:Y:S01]  /*6010*/  LDC R9, c[0x0][0x144] ;  /* 0x00005100ff097b82 */ /* 0x000e220000000800 */
[-C--:B-1----:R-:W-:Y:S01]  /*6020*/  SHF.R.U64 R10, R4, R6.reuse, R3 ;  /* 0x00000006040a7219 */ /* 0x082fe20000001203 */
[----:B---3--:R-:W-:Y:S01]  /*6030*/  IMAD.MOV R7, RZ, RZ, -R7 ;  /* 0x000000ffff077224 */ /* 0x008fe200078e0a07 */
[----:B------:R-:W-:Y:S01]  /*6040*/  SHF.R.U32.HI R3, RZ, R6, R3 ;  /* 0x00000006ff037219 */ /* 0x000fe20000011603 */
[----:B------:R-:W-:-:S04]  /*6050*/  FMUL R6, R0, UR4 ;  /* 0x0000000400067c20 */ /* 0x000fc80008400000 */
[----:B------:R-:W1:Y:S01]  /*6060*/  LDC R21, c[0x0][0x148] ;  /* 0x00005200ff157b82 */ /* 0x000e620000000800 */
[----:B------:R3:W0:Y:S01]  /*6070*/  F2I.U32.TRUNC.NTZ R14, R6 ;  /* 0x00000006000e7305 */ /* 0x000622000020f000 */
[-CC-:B--2---:R-:W-:Y:S02]  /*6080*/  SHF.R.U64 R13, R10, R8.reuse, R3.reuse ;  /* 0x000000080a0d7219 */ /* 0x184fe40000001203 */
[----:B------:R-:W-:-:S04]  /*6090*/  SHF.R.U32.HI R0, RZ, R8, R3 ;  /* 0x00000008ff007219 */ /* 0x000fc80000011603 */
[----:B------:R-:W2:Y:S01]  /*60a0*/  LDC R24, c[0x0][0x648] ;  /* 0x00019200ff187b82 */ /* 0x000ea20000000800 */
[-CC-:B----4-:R-:W-:Y:S02]  /*60b0*/  SHF.R.U64 R15, R13, R11.reuse, R0.reuse ;  /* 0x0000000b0d0f7219 */ /* 0x190fe40000001200 */
[----:B------:R-:W-:-:S03]  /*60c0*/  SHF.R.U32.HI R5, RZ, R11, R0 ;  /* 0x0000000bff057219 */ /* 0x000fc60000011600 */
[----:B------:R-:W-:Y:S02]  /*60d0*/  IMAD.MOV.U32 R4, RZ, RZ, R15 ;  /* 0x000000ffff047224 */ /* 0x000fe400078e000f */
[----:B------:R-:W4:Y:S01]  /*60e0*/  LDC R28, c[0x0][0x638] ;  /* 0x00018e00ff1c7b82 */ /* 0x000f220000000800 */
[----:B0-----:R-:W-:-:S07]  /*60f0*/  IMAD R25, R9, R7, R12 ;  /* 0x0000000709197224 */ /* 0x001fce00078e020c */
[----:B------:R-:W0:Y:S08]  /*6100*/  LDC R29, c[0x0][0x610] ;  /* 0x00018400ff1d7b82 */ /* 0x000e300000000800 */
[----:B------:R-:W0:Y:S01]  /*6110*/  LDC R30, c[0x0][0x600] ;  /* 0x00018000ff1e7b82 */ /* 0x000e220000000800 */
[----:B-123--:R-:W-:Y:S05]  /*6120*/  @!P0 BRA `(.L_x_157) ;  /* 0x0000000000288947 */ /* 0x00efea0003800000 */
[----:B------:R-:W1:Y:S02]  /*6130*/  LDC R0, c[0x0][0x64c] ;  /* 0x00019300ff007b82 */ /* 0x000e640000000800 */
[----:B-1----:R-:W-:-:S05]  /*6140*/  IADD3 R3, P0, R15, R0, RZ ;  /* 0x000000000f037210 */ /* 0x002fca0007f1e0ff */
[----:B------:R-:W-:-:S04]  /*6150*/  IMAD.X R11, RZ, RZ, R5, P0 ;  /* 0x000000ffff0b7224 */ /* 0x000fc800000e0605 */
[----:B------:R-:W-:-:S04]  /*6160*/  IMAD.WIDE.U32 R4, R11, R26, RZ ;  /* 0x0000001a0b047225 */ /* 0x000fc800078e00ff */
[----:B------:R-:W-:-:S04]  /*6170*/  IMAD.WIDE.U32 R6, P0, R3, R27, R4 ;  /* 0x0000001b03067225 */ /* 0x000fc80007800004 */
[----:B------:R-:W-:Y:S01]  /*6180*/  IMAD.WIDE.U32 R4, R3, R26, RZ ;  /* 0x0000001a03047225 */ /* 0x000fe200078e00ff */
[----:B------:R-:W-:-:S03]  /*6190*/  MOV R8, R7 ;  /* 0x0000000700087202 */ /* 0x000fc60000000f00 */
[----:B------:R-:W-:Y:S01]  /*61a0*/  IMAD.X R9, RZ, RZ, RZ, P0 ;  /* 0x000000ffff097224 */ /* 0x000fe200000e06ff */
[----:B------:R-:W-:-:S05]  /*61b0*/  IADD3 RZ, P0, R5, R6, RZ ;  /* 0x0000000605ff7210 */ /* 0x000fca0007f1e0ff */
[----:B------:R-:W-:-:S08]  /*61c0*/  IMAD.WIDE.U32.X R4, R11, R27, R8, P0 ;  /* 0x0000001b0b047225 */ /* 0x000fd000000e0408 */
.L_x_157:
[----:B------:R-:W-:Y:S01]  /*61d0*/  ISETP.NE.AND P0, PT, R2, 0x1, PT ;  /* 0x000000010200780c */ /* 0x000fe20003f05270 */
[----:B------:R-:W-:Y:S01]  /*61e0*/  IMAD.MOV R14, RZ, RZ, -R14 ;  /* 0x000000ffff0e7224 */ /* 0x000fe200078e0a0e */
[----:B------:R-:W-:Y:S02]  /*61f0*/  SHF.R.U64 R0, R4, R24, R5 ;  /* 0x0000001804007219 */ /* 0x000fe40000001205 */
[----:B------:R-:W-:Y:S02]  /*6200*/  LOP3.LUT R3, R13, R96, RZ, 0xc0, !PT ;  /* 0x000000600d037212 */ /* 0x000fe400078ec0ff */
[----:B------:R-:W-:Y:S01]  /*6210*/  LOP3.LUT R10, R10, R95, RZ, 0xc0, !PT ;  /* 0x0000005f0a0a7212 */ /* 0x000fe200078ec0ff */
[----:B------:R-:W-:Y:S02]  /*6220*/  IMAD.MOV R4, RZ, RZ, -R0 ;  /* 0x000000ffff047224 */ /* 0x000fe400078e0a00 */
[----:B------:R-:W-:Y:S02]  /*6230*/  IMAD R0, R90, R0, R3 ;  /* 0x000000005a007224 */ /* 0x000fe400078e0203 */
[----:B----4-:R-:W-:-:S02]  /*6240*/  IMAD R3, R4, R28, R15 ;  /* 0x0000001c04037224 */ /* 0x010fc400078e020f */
[----:B------:R-:W-:Y:S02]  /*6250*/  @P0 IMAD R25, R21, R14, R20 ;  /* 0x0000000e15190224 */ /* 0x000fe400078e0214 */
[----:B0-----:R-:W-:Y:S02]  /*6260*/  IMAD R5, R3, R30, R10 ;  /* 0x0000001e03057224 */ /* 0x001fe400078e020a */
[----:B------:R-:W-:Y:S02]  /*6270*/  IMAD R0, R0, R29, R25 ;  /* 0x0000001d00007224 */ /* 0x000fe400078e0219 */
[----:B------:R-:W-:-:S03]  /*6280*/  IMAD.MOV.U32 R4, RZ, RZ, 0x1 ;  /* 0x00000001ff047424 */ /* 0x000fc600078e00ff */
[----:B------:R-:W-:Y:S02]  /*6290*/  SEL R100, R5, R0, !P0 ;  /* 0x0000000005647207 */ /* 0x000fe40004000000 */
[----:B------:R-:W-:Y:S02]  /*62a0*/  PRMT R3, R4, 0x7610, R3 ;  /* 0x0000761004037816 */ /* 0x000fe40000000003 */
[----:B------:R-:W-:-:S07]  /*62b0*/  SEL R0, R0, R5, !P0 ;  /* 0x0000000500007207 */ /* 0x000fce0004000000 */
.L_x_155:
[----:B------:R-:W-:Y:S01]  /*62c0*/  LOP3.LUT P0, RZ, R3, 0xff, RZ, 0xc0, !PT ;  /* 0x000000ff03ff7812 */ /* 0x000fe2000780c0ff */
[----:B------:R-:W-:Y:S01]  /*62d0*/  UIMAD.WIDE.U32 UR4, UR42, -0x55555555, URZ ;  /* 0xaaaaaaab2a0478a5 */ /* 0x000fe2000f8e003f */
[----:B------:R-:W-:-:S03]  /*62e0*/  IMAD.MOV.U32 R101, RZ, RZ, R0 ;  /* 0x000000ffff657224 */ /* 0x000fc600078e0000 */
[----:B------:R-:W-:-:S04]  /*62f0*/  USHF.R.U32.HI UR4, URZ, 0x1, UR5 ;  /* 0x000000013f047899 */ /* 0x000fc80008011605 */
[----:B------:R-:W-:-:S04]  /*6300*/  UIMAD UR42, UR4, -0x3, UR42 ;  /* 0xfffffffd042a78a4 */ /* 0x000fc8000f8e022a */
[----:B------:R-:W-:Y:S08]  /*6310*/  @P0 BRA `(.L_x_158) ;  /* 0xffffffac00a00947 */ /* 0x000ff0000383ffff */
[----:B------:R-:W-:Y:S05]  /*6320*/  EXIT ;  /* 0x000000000000794d */ /* 0x000fea0003800000 */
.L_x_3:
        /* <DEDUP_REMOVED lines=26> */
.L_x_160:
[--C-:B------:R-:W-:Y:S01]  /*64d0*/  SHF.R.U64 R14, R12, R20, R13.reuse ;  /* 0x000000140c0e7219 */ /* 0x100fe2000000120d */
[----:B------:R-:W0:Y:S01]  /*64e0*/  LDC R24, c[0x0][0x618] ;  /* 0x00018600ff187b82 */ /* 0x000e220000000800 */
[----:B------:R-:W-:Y:S01]  /*64f0*/  I2FP.F32.U32 R8, R6 ;  /* 0x0000000600087245 */ /* 0x000fe20000201000 */
[----:B------:R-:W-:Y:S01]  /*6500*/  ULDC UR4, c[0x0][0x150] ;  /* 0x0000540000047ab9 */ /* 0x000fe20000000800 */
[----:B------:R-:W-:Y:S02]  /*6510*/  SHF.R.U32.HI R7, RZ, R20, R13 ;  /* 0x00000014ff077219 */ /* 0x000fe4000001160d */
[----:B------:R-:W-:Y:S01]  /*6520*/  IADD3 R11, P0, RZ, -R14, RZ ;  /* 0x8000000eff0b7210 */ /* 0x000fe20007f1e0ff */
[----:B------:R-:W-:Y:S01]  /*6530*/  FMUL R13, R8, UR4 ;  /* 0x00000004080d7c20 */ /* 0x000fe20008400000 */
[----:B------:R-:W-:Y:S01]  /*6540*/  ULDC UR4, c[0x0][0x154] ;  /* 0x0000550000047ab9 */ /* 0x000fe20000000800 */
[----:B------:R-:W1:Y:S02]  /*6550*/  LDC.64 R26, c[0x0][0x640] ;  /* 0x00019000ff1a7b82 */ /* 0x000e640000000a00 */
[----:B------:R-:W-:-:S02]  /*6560*/  IMAD.X R7, RZ, RZ, ~R7, P0 ;  /* 0x000000ffff077224 */ /* 0x000fc400000e0e07 */
[----:B------:R-:W2:Y:S01]  /*6570*/  F2I.U32.TRUNC.NTZ R13, R13 ;  /* 0x0000000d000d7305 */ /* 0x000ea2000020f000 */
[----:B------:R-:W-:-:S03]  /*6580*/  IMAD.WIDE.U32 R8, R11, R22, R16 ;  /* 0x000000160b087225 */ /* 0x000fc600078e0010 */
[----:B------:R-:W3:Y:S01]  /*6590*/  LDC R15, c[0x0][0x144] ;  /* 0x00005100ff0f7b82 */ /* 0x000ee20000000800 */
[----:B------:R-:W-:-:S04]  /*65a0*/  IMAD R10, R7, R22, RZ ;  /* 0x00000016070a7224 */ /* 0x000fc800078e02ff */
[----:B------:R-:W-:Y:S02]  /*65b0*/  IMAD R7, R11, R23, R10 ;  /* 0x000000170b077224 */ /* 0x000fe400078e020a */
[----:B------:R-:W-:Y:S01]  /*65c0*/  IMAD.MOV.U32 R10, RZ, RZ, -0x1 ;  /* 0xffffffffff0a7424 */ /* 0x000fe200078e00ff */
[----:B------:R-:W4:Y:S01]  /*65d0*/  LDC R20, c[0x0][0x608] ;  /* 0x00018200ff147b82 */ /* 0x000f220000000800 */
[----:B------:R-:W-:Y:S01]  /*65e0*/  IMAD.IADD R7, R9, 0x1, R7 ;  /* 0x0000000109077824 */ /* 0x000fe200078e0207 */
[----:B------:R-:W-:-:S04]  /*65f0*/  I2FP.F32.U32 R9, R5 ;  /* 0x0000000500097245 */ /* 0x000fc80000201000 */
[-C--:B0-----:R-:W-:Y:S01]  /*6600*/  SHF.R.U64 R12, R8, R24.reuse, R7 ;  /* 0x00000018080c7219 */ /* 0x081fe20000001207 */
[----:B--2---:R-:W-:Y:S01]  /*6610*/  IMAD.MOV R8, RZ, RZ, -R13 ;  /* 0x000000ffff087224 */ /* 0x004fe200078e0a0d */
[----:B------:R-:W0:Y:S01]  /*6620*/  LDC R11, c[0x0][0x658] ;  /* 0x00019600ff0b7b82 */ /* 0x000e220000000800 */
[----:B-1----:R-:W-:Y:S01]  /*6630*/  ISETP.NE.U32.AND P0, PT, R26, RZ, PT ;  /* 0x000000ff1a00720c */ /* 0x002fe20003f05070 */
[----:B------:R-:W-:Y:S01]  /*6640*/  FMUL R9, R9, UR4 ;  /* 0x0000000409097c20 */ /* 0x000fe20008400000 */
[----:B------:R-:W-:Y:S02]  /*6650*/  SHF.R.U32.HI R7, RZ, R24, R7 ;  /* 0x00000018ff077219 */ /* 0x000fe40000011607 */
[----:B------:R-:W-:-:S03]  /*6660*/  ISETP.NE.AND.EX P0, PT, R27, RZ, PT, P0 ;  /* 0x000000ff1b00720c */ /* 0x000fc60003f05300 */
[----:B------:R-:W1:Y:S01]  /*6670*/  LDC R22, c[0x0][0x148] ;  /* 0x00005200ff167b82 */ /* 0x000e620000000800 */
[----:B---3--:R-:W-:Y:S02]  /*6680*/  IMAD R23, R15, R8, R6 ;  /* 0x000000080f177224 */ /* 0x008fe400078e0206 */
[----:B------:R-:W-:-:S05]  /*6690*/  IMAD.MOV.U32 R8, RZ, RZ, 0x1 ;  /* 0x00000001ff087424 */ /* 0x000fca00078e00ff */
[----:B------:R-:W2:Y:S01]  /*66a0*/  LDC R21, c[0x0][0x600] ;  /* 0x00018000ff157b82 */ /* 0x000ea20000000800 */
[-CC-:B----4-:R-:W-:Y:S02]  /*66b0*/  SHF.R.U64 R15, R12, R20.reuse, R7.reuse ;  /* 0x000000140c0f7219 */ /* 0x190fe40000001207 */
[----:B------:R-:W-:Y:S02]  /*66c0*/  SHF.R.U32.HI R6, RZ, R20, R7 ;  /* 0x00000014ff067219 */ /* 0x000fe40000011607 */
[----:B------:R3:W4:Y:S03]  /*66d0*/  F2I.U32.TRUNC.NTZ R20, R9 ;  /* 0x0000000900147305 */ /* 0x000726000020f000 */
[----:B------:R-:W1:Y:S01]  /*66e0*/  LDC R25, c[0x0][0x648] ;  /* 0x00019200ff197b82 */ /* 0x000e620000000800 */
[-C--:B0-----:R-:W-:Y:S02]  /*66f0*/  SHF.R.U64 R19, R15, R11.reuse, R6 ;  /* 0x0000000b0f137219 */ /* 0x081fe40000001206 */
[----:B------:R-:W-:-:S02]  /*6700*/  SHF.L.U32 R10, R10, R11, RZ ;  /* 0x0000000b0a0a7219 */ /* 0x000fc400000006ff */
[-C--:B------:R-:W-:Y:S01]  /*6710*/  SHF.R.U32.HI R7, RZ, R11.reuse, R6 ;  /* 0x0000000bff077219 */ /* 0x080fe20000011606 */
[----:B------:R-:W-:Y:S01]  /*6720*/  IMAD.MOV.U32 R6, RZ, RZ, R19 ;  /* 0x000000ffff067224 */ /* 0x000fe200078e0013 */
[----:B------:R-:W-:Y:S01]  /*6730*/  SHF.L.U32 R24, R8, R11, RZ ;  /* 0x0000000b08187219 */ /* 0x000fe200000006ff */
[----:B------:R-:W0:Y:S01]  /*6740*/  LDC R28, c[0x0][0x638] ;  /* 0x00018e00ff1c7b82 */ /* 0x000e220000000800 */
[----:B------:R-:W-:-:S07]  /*6750*/  LOP3.LUT R30, RZ, R10, RZ, 0x33, !PT ;  /* 0x0000000aff1e7212 */ /* 0x000fce00078e33ff */
[----:B------:R-:W0:Y:S01]  /*6760*/  LDC R29, c[0x0][0x610] ;  /* 0x00018400ff1d7b82 */ /* 0x000e220000000800 */
[----:B---34-:R-:W-:Y:S05]  /*6770*/  @!P0 BRA `(.L_x_161) ;  /* 0x0000000000288947 */ /* 0x018fea0003800000 */
[----:B------:R-:W3:Y:S02]  /*6780*/  LDC R6, c[0x0][0x64c] ;  /* 0x00019300ff067b82 */ /* 0x000ee40000000800 */
[----:B---3--:R-:W-:-:S05]  /*6790*/  IADD3 R11, P0, R19, R6, RZ ;  /* 0x00000006130b7210 */ /* 0x008fca0007f1e0ff */
        /* <DEDUP_REMOVED lines=8> */
.L_x_161:
[----:B------:R-:W-:Y:S01]  /*6820*/  ISETP.NE.AND P0, PT, R2, 0x1, PT ;  /* 0x000000010200780c */ /* 0x000fe20003f05270 */
[----:B--2---:R-:W-:Y:S01]  /*6830*/  VIADD R9, R21, 0xffffffff ;  /* 0xffffffff15097836 */ /* 0x004fe20000000000 */
[----:B-1----:R-:W-:Y:S01]  /*6840*/  SHF.R.U64 R7, R6, R25, R7 ;  /* 0x0000001906077219 */ /* 0x002fe20000001207 */
[----:B------:R-:W-:Y:S01]  /*6850*/  IMAD.MOV R20, RZ, RZ, -R20 ;  /* 0x000000ffff147224 */ /* 0x000fe200078e0a14 */
[----:B------:R-:W-:Y:S02]  /*6860*/  LOP3.LUT R6, R15, R30, RZ, 0xc0, !PT ;  /* 0x0000001e0f067212 */ /* 0x000fe400078ec0ff */
[----:B------:R-:W-:Y:S01]  /*6870*/  LOP3.LUT R12, R12, R9, RZ, 0xc0, !PT ;  /* 0x000000090c0c7212 */ /* 0x000fe200078ec0ff */
[----:B------:R-:W-:Y:S01]  /*6880*/  IMAD.MOV R8, RZ, RZ, -R7 ;  /* 0x000000ffff087224 */ /* 0x000fe200078e0a07 */
[----:B------:R-:W-:Y:S01]  /*6890*/  MOV R9, 0x1 ;  /* 0x0000000100097802 */ /* 0x000fe20000000f00 */
[----:B------:R-:W-:-:S04]  /*68a0*/  IMAD R6, R24, R7, R6 ;  /* 0x0000000718067224 */ /* 0x000fc800078e0206 */
[----:B------:R-:W-:Y:S02]  /*68b0*/  @P0 IMAD R23, R22, R20, R5 ;  /* 0x0000001416170224 */ /* 0x000fe400078e0205 */
[----:B0-----:R-:W-:Y:S02]  /*68c0*/  IMAD R5, R8, R28, R19 ;  /* 0x0000001c08057224 */ /* 0x001fe400078e0213 */
[----:B------:R-:W-:Y:S02]  /*68d0*/  IMAD R19, R6, R29, R23 ;  /* 0x0000001d06137224 */ /* 0x000fe400078e0217 */
[----:B------:R-:W-:Y:S02]  /*68e0*/  IMAD R6, R5, R21, R12 ;  /* 0x0000001505067224 */ /* 0x000fe400078e020c */
[----:B------:R-:W-:-:S03]  /*68f0*/  IMAD.MOV.U32 R8, RZ, RZ, R14 ;  /* 0x000000ffff087224 */ /* 0x000fc600078e000e */
[----:B------:R-:W-:Y:S02]  /*6900*/  SEL R20, R6, R19, !P0 ;  /* 0x0000001306147207 */ /* 0x000fe40004000000 */
[----:B------:R-:W-:-:S07]  /*6910*/  SEL R19, R19, R6, !P0 ;  /* 0x0000000613137207 */ /* 0x000fce0004000000 */
.L_x_159:
[----:B------:R-:W-:-:S08]  /*6920*/  NOP ;  /* 0x0000000000007918 */ /* 0x000fd00000000000 */
[----:B------:R-:W0:-:S00]  /*6930*/  USETMAXREG.DEALLOC.CTAPOOL 0x28 ;  /* 0x00000028000079c8 */ /* 0x000e0000080e0500 */
[----:B0-----:R-:W-:-:S13]  /*6940*/  ISETP.NE.AND P0, PT, R0, RZ, PT ;  /* 0x000000ff0000720c */ /* 0x001fda0003f05270 */
[----:B------:R-:W-:Y:S05]  /*6950*/  @P0 EXIT ;  /* 0x000000000000094d */ /* 0x000fea0003800000 */
[----:B------:R-:W-:Y:S01]  /*6960*/  LOP3.LUT P0, RZ, R9, 0xff, RZ, 0xc0, !PT ;  /* 0x000000ff09ff7812 */ /* 0x000fe2000780c0ff */
[----:B------:R-:W-:Y:S02]  /*6970*/  IMAD.MOV.U32 R0, RZ, RZ, 0x1 ;  /* 0x00000001ff007424 */ /* 0x000fe400078e00ff */
[----:B------:R-:W-:-:S10]  /*6980*/  IMAD.MOV.U32 R12, RZ, RZ, RZ ;  /* 0x000000ffff0c7224 */ /* 0x000fd400078e00ff */
[----:B------:R-:W-:Y:S05]  /*6990*/  @!P0 BRA `(.L_x_162) ;  /* 0x0000000c00948947 */ /* 0x000fea0003800000 */
[----:B------:R-:W0:Y:S01]  /*69a0*/  LDC R0, c[0x0][0x28c] ;  /* 0x0000a300ff007b82 */ /* 0x000e220000000800 */
[----:B------:R-:W-:Y:S01]  /*69b0*/  LOP3.LUT P0, RZ, R3, 0x1f, RZ, 0xc0, !PT ;  /* 0x0000001f03ff7812 */ /* 0x000fe2000780c0ff */
[----:B------:R-:W-:Y:S01]  /*69c0*/  ULDC UR21, c[0x0][0x658] ;  /* 0x0001960000157ab9 */ /* 0x000fe20000000800 */
[----:B------:R-:W-:Y:S01]  /*69d0*/  UMOV UR4, 0xffffffff ;  /* 0xffffffff00047882 */ /* 0x000fe20000000000 */
[----:B------:R-:W-:Y:S01]  /*69e0*/  BSSY B0, `(.L_x_162) ;  /* 0x00000e0000007945 */ /* 0x000fe20003800000 */
[----:B------:R-:W-:Y:S01]  /*69f0*/  USHF.L.U32 UR4, UR4, UR21, URZ ;  /* 0x0000001504047299 */ /* 0x000fe2000800063f */
[C---:B------:R-:W-:Y:S01]  /*6a00*/  ISETP.NE.AND P2, PT, R4.reuse, RZ, PT ;  /* 0x000000ff0400720c */ /* 0x040fe20003f45270 */
[----:B------:R-:W-:Y:S01]  /*6a10*/  IMAD.MOV.U32 R13, RZ, RZ, 0x1 ;  /* 0x00000001ff0d7424 */ /* 0x000fe200078e00ff */
[----:B------:R-:W-:Y:S01]  /*6a20*/  ISETP.NE.OR P0, PT, R4, RZ, !P0 ;  /* 0x000000ff0400720c */ /* 0x000fe20004705670 */
[----:B------:R-:W-:Y:S01]  /*6a30*/  IMAD.MOV.U32 R12, RZ, RZ, RZ ;  /* 0x000000ffff0c7224 */ /* 0x000fe200078e00ff */
[----:B------:R-:W-:Y:S01]  /*6a40*/  LOP3.LUT R11, R18, 0x2, RZ, 0xfc, !PT ;  /* 0x00000002120b7812 */ /* 0x000fe200078efcff */
[----:B------:R-:W-:Y:S01]  /*6a50*/  ULDC UR13, c[0x0][0x600] ;  /* 0x00018000000d7ab9 */ /* 0x000fe20000000800 */
[----:B------:R-:W-:Y:S01]  /*6a60*/  UMOV UR5, 0x1 ;  /* 0x0000000100057882 */ /* 0x000fe20000000000 */
[----:B------:R-:W-:-:S02]  /*6a70*/  UIADD3 UR13, UR13, -0x1, URZ ;  /* 0xffffffff0d0d7890 */ /* 0x000fc4000fffe03f */
[----:B------:R-:W-:Y:S02]  /*6a80*/  USHF.L.U32 UR21, UR5, UR21, URZ ;  /* 0x0000001505157299 */ /* 0x000fe4000800063f */
[----:B------:R-:W-:Y:S01]  /*6a90*/  ULOP3.LUT UR22, URZ, UR4, URZ, 0x33, !UPT ;  /* 0x000000043f167292 */ /* 0x000fe2000f8e333f */
[----:B------:R-:W-:Y:S01]  /*6aa0*/  ULDC.64 UR14, c[0x0][0x198] ;  /* 0x00006600000e7ab9 */ /* 0x000fe20000000a00 */
[----:B0-----:R-:W-:-:S05]  /*6ab0*/  VIADD R0, R0, 0x7f ;  /* 0x0000007f00007836 */ /* 0x001fca0000000000 */
[----:B------:R-:W-:-:S04]  /*6ac0*/  SHF.R.S32.HI R3, RZ, 0x1f, R0 ;  /* 0x0000001fff037819 */ /* 0x000fc80000011400 */
[----:B------:R-:W-:Y:S01]  /*6ad0*/  LEA.HI R3, R3, R0, RZ, 0x7 ;  /* 0x0000000003037211 */ /* 0x000fe200078f38ff */
[----:B------:R-:W-:-:S03]  /*6ae0*/  IMAD.MOV.U32 R0, RZ, RZ, 0x1 ;  /* 0x00000001ff007424 */ /* 0x000fc600078e00ff */
[----:B------:R-:W-:-:S05]  /*6af0*/  SHF.R.S32.HI R3, RZ, 0x7, R3 ;  /* 0x00000007ff037819 */ /* 0x000fca0000011403 */
[----:B------:R-:W-:-:S07]  /*6b00*/  VIADD R10, R3, 0x1 ;  /* 0x00000001030a7836 */ /* 0x000fce0000000000 */
.L_x_174:
[----:B------:R-:W-:-:S03]  /*6b10*/  UMOV UR4, 0xffffffff ;  /* 0xffffffff00047882 */ /* 0x000fc60000000000 */
[----:B------:R-:W-:Y:S05]  /*6b20*/  BRA.DIV UR4, `(.L_x_163) ;  /* 0x0000000e04f87947 */ /* 0x000fea000b800000 */
[----:B------:R-:W-:-:S13]  /*6b30*/  ELECT P6, URZ, PT ;  /* 0x00000000003f782f */ /* 0x000fda00038c0000 */
.L_x_184:
[----:B------:R-:W0:Y:S01]  /*6b40*/  LDC R4, c[0x0][0x28c] ;  /* 0x0000a300ff047b82 */ /* 0x000e220000000800 */
[----:B------:R-:W-:Y:S01]  /*6b50*/  BSSY B1, `(.L_x_164) ;  /* 0x0000057000017945 */ /* 0x000fe20003800000 */
[----:B0-----:R-:W-:-:S13]  /*6b60*/  ISETP.LT.OR P6, PT, R4, 0x1, !P6 ;  /* 0x000000010400780c */ /* 0x001fda00077c1670 */
[----:B------:R-:W-:Y:S05]  /*6b70*/  @P6 BRA `(.L_x_165) ;  /* 0x0000000400506947 */ /* 0x000fea0003800000 */
[----:B------:R-:W-:Y:S02]  /*6b80*/  IMAD.SHL.U32 R19, R19, 0x80, RZ ;  /* 0x0000008013137824 */ /* 0x000fe400078e00ff */
[----:B------:R-:W-:Y:S02]  /*6b90*/  IMAD.SHL.U32 R20, R20, 0x80, RZ ;  /* 0x0000008014147824 */ /* 0x000fe400078e00ff */
[----:B------:R-:W-:Y:S02]  /*6ba0*/  IMAD.MOV.U32 R21, RZ, RZ, RZ ;  /* 0x000000ffff157224 */ /* 0x000fe400078e00ff */
[----:B------:R-:W-:Y:S02]  /*6bb0*/  IMAD.MOV.U32 R4, RZ, RZ, R10 ;  /* 0x000000ffff047224 */ /* 0x000fe400078e000a */
[----:B------:R-:W-:Y:S02]  /*6bc0*/  IMAD.MOV.U32 R5, RZ, RZ, R0 ;  /* 0x000000ffff057224 */ /* 0x000fe400078e0000 */
[----:B------:R-:W-:-:S07]  /*6bd0*/  IMAD.MOV.U32 R6, RZ, RZ, R12 ;  /* 0x000000ffff067224 */ /* 0x000fce00078e000c */
.L_x_169:
[----:B------:R-:W0:Y:S01]  /*6be0*/  S2R R14, SR_CgaCtaId ;  /* 0x00000000000e7919 */ /* 0x000e220000008800 */
[----:B------:R-:W-:Y:S01]  /*6bf0*/  MOV R7, 0x400 ;  /* 0x0000040000077802 */ /* 0x000fe20000000f00 */
[----:B------:R-:W1:Y:S03]  /*6c00*/  @!P2 LDC R9, c[0x0][0x500] ;  /* 0x00014000ff09ab82 */ /* 0x000e660000000800 */
[----:B0-----:R-:W-:Y:S02]  /*6c10*/  LEA R15, R14, R7, 0x18 ;  /* 0x000000070e0f7211 */ /* 0x001fe400078ec0ff */
[----:B------:R-:W-:-:S03]  /*6c20*/  SHF.L.U32 R7, R5, 0x1f, RZ ;  /* 0x0000001f05077819 */ /* 0x000fc600000006ff */
[----:B------:R-:W-:-:S04]  /*6c30*/  IMAD R14, R6, 0x8, R15 ;  /* 0x00000008060e7824 */ /* 0x000fc800078e020f */
[----:B------:R-:W0:Y:S02]  /*6c40*/  SYNCS.PHASECHK.TRANS64.TRYWAIT P1, [R14+URZ+0x18], R7 ;  /* 0x000018070e0075a7 */ /* 0x000e24000802017f */
[----:B01----:R-:W-:Y:S05]  /*6c50*/  @!P1 BRA `(.L_x_166) ;  /* 0x0000000c00cc9947 */ /* 0x003fea0003800000 */
.L_x_185:
[----:B0-----:R-:W-:Y:S01]  /*6c60*/  PRMT R7, R11, 0x9910, RZ ;  /* 0x000099100b077816 */ /* 0x001fe200000000ff */
[----:B------:R0:W-:Y:S03]  /*6c70*/  @!P2 SYNCS.ARRIVE.TRANS64 RZ, [R14+URZ], R9 ;  /* 0x000000090effa9a7 */ /* 0x0001e6000800003f */
[----:B------:R-:W-:-:S13]  /*6c80*/  ISETP.NE.AND P1, PT, R7, 0x2, PT ;  /* 0x000000020700780c */ /* 0x000fda0003f25270 */
[----:B0-----:R-:W-:Y:S05]  /*6c90*/  @P1 BRA `(.L_x_167) ;  /* 0x0000000000041947 */ /* 0x001fea0003800000 */
[----:B------:R-:W-:Y:S01]  /*6ca0*/  BPT.TRAP 0x1 ;  /* 0x000000040000795c */ /* 0x000fe20000300000 */
.L_x_167:
[----:B------:R-:W-:Y:S05]  /*6cb0*/  @P0 BRA `(.L_x_168) ;  /* 0x0000000000040947 */ /* 0x000fea0003800000 */
[----:B------:R-:W-:Y:S01]  /*6cc0*/  BPT.TRAP 0x1 ;  /* 0x000000040000795c */ /* 0x000fe20000300000 */
.L_x_168:
[----:B------:R-:W-:Y:S01]  /*6cd0*/  IMAD R15, R6, 0x10000, R15 ;  /* 0x00010000060f7824 */ /* 0x000fe200078e020f */
[----:B------:R-:W-:Y:S01]  /*6ce0*/  R2UR UR10, R21 ;  /* 0x00000000150a72ca */ /* 0x000fe200000e0000 */
[----:B------:R-:W-:Y:S01]  /*6cf0*/  UIADD3 UR30, UP0, UR14, 0xf0, URZ ;  /* 0x000000f00e1e7890 */ /* 0x000fe2000ff1e03f */
[----:B------:R-:W-:Y:S01]  /*6d00*/  R2UR UR9, R14 ;  /* 0x000000000e0972ca */ /* 0x000fe200000e0000 */
[----:B------:R-:W-:Y:S01]  /*6d10*/  VIADD R4, R4, 0xffffffff ;  /* 0xffffffff04047836 */ /* 0x000fe20000000000 */
[----:B------:R-:W-:Y:S01]  /*6d20*/  R2UR UR18, R15 ;  /* 0x000000000f1272ca */ /* 0x000fe200000e0000 */
[----:B------:R-:W-:Y:S01]  /*6d30*/  UIADD3.X UR31, URZ, UR15, URZ, UP0, !UPT ;  /* 0x0000000f3f1f7290 */ /* 0x000fe200087fe43f */
[----:B------:R-:W-:Y:S01]  /*6d40*/  R2UR UR11, R19 ;  /* 0x00000000130b72ca */ /* 0x000fe200000e0000 */
[----:B------:R-:W-:Y:S01]  /*6d50*/  UIADD3 UR4, UP1, UR14, 0x1f0, URZ ;  /* 0x000001f00e047890 */ /* 0x000fe2000ff3e03f */
[----:B------:R-:W-:Y:S01]  /*6d60*/  R2UR UR12, R8 ;  /* 0x00000000080c72ca */ /* 0x000fe200000e0000 */
[----:B------:R-:W-:Y:S01]  /*6d70*/  UMOV UR6, 0x0 ;  /* 0x0000000000067882 */ /* 0x000fe20000000000 */
[----:B------:R-:W-:Y:S01]  /*6d80*/  R2UR UR35, R20 ;  /* 0x00000000142372ca */ /* 0x000fe200000e0000 */
[----:B------:R-:W-:Y:S01]  /*6d90*/  UMOV UR7, 0x10000000 ;  /* 0x1000000000077882 */ /* 0x000fe20000000000 */
[----:B------:R-:W-:Y:S01]  /*6da0*/  UIADD3.X UR5, URZ, UR15, URZ, UP1, !UPT ;  /* 0x0000000f3f057290 */ /* 0x000fe20008ffe43f */
[----:B------:R-:W-:Y:S01]  /*6db0*/  ISETP.GT.AND P3, PT, R4, 0x1, PT ;  /* 0x000000010400780c */ /* 0x000fe20003f64270 */
[----:B------:R-:W-:Y:S01]  /*6dc0*/  UIADD3 UR58, UR10, 0x20, URZ ;  /* 0x000000200a3a7890 */ /* 0x000fe2000fffe03f */
[----:B------:R-:W-:Y:S01]  /*6dd0*/  VIADD R6, R6, 0x1 ;  /* 0x0000000106067836 */ /* 0x000fe20000000000 */
[----:B------:R-:W-:Y:S01]  /*6de0*/  UIADD3 UR50, UR10, 0x40, URZ ;  /* 0x000000400a327890 */ /* 0x000fe2000fffe03f */
[----:B------:R-:W-:Y:S01]  /*6df0*/  VIADD R21, R21, 0x80 ;  /* 0x0000008015157836 */ /* 0x000fe20000000000 */
[----:B------:R-:W-:-:S02]  /*6e00*/  UIADD3 UR8, UR18, 0x100, URZ ;  /* 0x0000010012087890 */ /* 0x000fc4000fffe03f */
[----:B------:R-:W-:Y:S01]  /*6e10*/  UIADD3 UR56, UR18, 0x4100, URZ ;  /* 0x0000410012387890 */ /* 0x000fe2000fffe03f */
[C---:B------:R-:W-:Y:S01]  /*6e20*/  ISETP.NE.AND P1, PT, R6.reuse, 0x3, PT ;  /* 0x000000030600780c */ /* 0x040fe20003f25270 */
[----:B------:R-:W-:Y:S02]  /*6e30*/  UIADD3 UR48, UR18, 0x8100, URZ ;  /* 0x0000810012307890 */ /* 0x000fe4000fffe03f */
[----:B------:R-:W-:Y:S01]  /*6e40*/  UIADD3 UR42, UR10, 0x60, URZ ;  /* 0x000000600a2a7890 */ /* 0x000fe2000fffe03f */
[----:B------:R-:W-:Y:S01]  /*6e50*/  SEL R14, RZ, 0x1, P1 ;  /* 0x00000001ff0e7807 */ /* 0x000fe20000800000 */
[----:B------:R-:W-:Y:S01]  /*6e60*/  UIADD3 UR40, UR18, 0xc100, URZ ;  /* 0x0000c10012287890 */ /* 0x000fe2000fffe03f */
[----:B------:R0:W-:Y:S01]  /*6e70*/  UTMALDG.3D [UR8], [UR30], desc[UR6] ;  /* 0x000006081e0075b4 */ /* 0x0001e20008011000 */
[----:B------:R-:W-:Y:S01]  /*6e80*/  UIADD3 UR32, UR18, 0x30100, URZ ;  /* 0x0003010012207890 */ /* 0x000fe2000fffe03f */
[----:B------:R-:W-:Y:S01]  /*6e90*/  LOP3.LUT R5, R5, R14, RZ, 0x3c, !PT ;  /* 0x0000000e05057212 */ /* 0x000fe200078e3cff */
[----:B------:R-:W-:Y:S01]  /*6ea0*/  UIADD3 UR24, UR18, 0x34100, URZ ;  /* 0x0003410012187890 */ /* 0x000fe2000fffe03f */
[----:B------:R-:W-:Y:S01]  /*6eb0*/  SEL R6, R6, RZ, P1 ;  /* 0x000000ff06067207 */ /* 0x000fe20000800000 */
[----:B------:R-:W-:Y:S01]  /*6ec0*/  UIADD3 UR16, UR18, 0x38100, URZ ;  /* 0x0003810012107890 */ /* 0x000fe2000fffe03f */
[----:B------:R-:W-:Y:S01]  /*6ed0*/  UMOV UR57, UR9 ;  /* 0x0000000900397c82 */ /* 0x000fe20008000000 */
        /* <DEDUP_REMOVED lines=8> */
[----:B------:R1:W-:Y:S01]  /*6f60*/  UTMALDG.3D [UR56], [UR30], desc[UR6] ;  /* 0x000006381e0075b4 */ /* 0x0003e20008011000 */
[----:B------:R-:W-:Y:S01]  /*6f70*/  UMOV UR33, UR9 ;  /* 0x0000000900217c82 */ /* 0x000fe20008000000 */
[----:B------:R-:W-:Y:S01]  /*6f80*/  UMOV UR34, UR10 ;  /* 0x0000000a00227c82 */ /* 0x000fe20008000000 */
[----:B------:R-:W-:Y:S01]  /*6f90*/  UMOV UR36, UR12 ;  /* 0x0000000c00247c82 */ /* 0x000fe20008000000 */
[----:B------:R-:W-:Y:S01]  /*6fa0*/  UMOV UR25, UR9 ;  /* 0x0000000900197c82 */ /* 0x000fe20008000000 */
[----:B------:R-:W-:Y:S01]  /*6fb0*/  UMOV UR27, UR35 ;  /* 0x00000023001b7c82 */ /* 0x000fe20008000000 */
[----:B------:R-:W-:Y:S01]  /*6fc0*/  UMOV UR28, UR12 ;  /* 0x0000000c001c7c82 */ /* 0x000fe20008000000 */
[----:B------:R-:W-:Y:S01]  /*6fd0*/  UMOV UR26, UR58 ;  /* 0x0000003a001a7c82 */ /* 0x000fe20008000000 */
[----:B0-----:R-:W-:Y:S01]  /*6fe0*/  UIADD3 UR8, UR18, 0x3c100, URZ ;  /* 0x0003c10012087890 */ /* 0x001fe2000fffe03f */
[----:B------:R1:W-:Y:S01]  /*6ff0*/  UTMALDG.3D [UR48], [UR30], desc[UR6] ;  /* 0x000006301e0075b4 */ /* 0x0003e20008011000 */
[----:B------:R-:W-:Y:S01]  /*7000*/  UMOV UR17, UR9 ;  /* 0x0000000900117c82 */ /* 0x000fe20008000000 */
[----:B------:R-:W-:Y:S01]  /*7010*/  UMOV UR19, UR35 ;  /* 0x0000002300137c82 */ /* 0x000fe20008000000 */
[----:B------:R-:W-:Y:S01]  /*7020*/  UMOV UR20, UR12 ;  /* 0x0000000c00147c82 */ /* 0x000fe20008000000 */
[----:B------:R-:W-:Y:S01]  /*7030*/  UMOV UR18, UR50 ;  /* 0x0000003200127c82 */ /* 0x000fe20008000000 */
[----:B------:R-:W-:Y:S01]  /*7040*/  UMOV UR11, UR35 ;  /* 0x00000023000b7c82 */ /* 0x000fe20008000000 */
[----:B------:R-:W-:Y:S01]  /*7050*/  UMOV UR10, UR42 ;  /* 0x0000002a000a7c82 */ /* 0x000fe20008000000 */
[----:B------:R1:W-:Y:S01]  /*7060*/  UTMALDG.3D [UR40], [UR30], desc[UR6] ;  /* 0x000006281e0075b4 */ /* 0x0003e20008011000 */
[----:B------:R1:W-:Y:S01]  /*7070*/  UTMALDG.3D [UR32], [UR4], desc[UR6] ;  /* 0x00000620040075b4 */ /* 0x0003e20008011000 */
[----:B------:R1:W-:Y:S01]  /*7080*/  UTMALDG.3D [UR24], [UR4], desc[UR6] ;  /* 0x00000618040075b4 */ /* 0x0003e20008011000 */
[----:B------:R1:W-:Y:S01]  /*7090*/  UTMALDG.3D [UR16], [UR4], desc[UR6] ;  /* 0x00000610040075b4 */ /* 0x0003e20008011000 */
[----:B------:R1:W-:Y:S02]  /*70a0*/  UTMALDG.3D [UR8], [UR4], desc[UR6] ;  /* 0x00000608040075b4 */ /* 0x0003e40008011000 */
[----:B-1----:R-:W-:Y:S05]  /*70b0*/  @P3 BRA `(.L_x_169) ;  /* 0xfffffff800c83947 */ /* 0x002fea000383ffff */
.L_x_165:
[----:B------:R-:W-:Y:S05]  /*70c0*/  BSYNC B1 ;  /* 0x0000000000017941 */ /* 0x000fea0003800000 */
.L_x_164:
[----:B------:R-:W-:Y:S01]  /*70d0*/  LOP3.LUT P3, RZ, R13, 0xff, RZ, 0xc0, !PT ;  /* 0x000000ff0dff7812 */ /* 0x000fe2000786c0ff */
[----:B------:R-:W-:Y:S01]  /*70e0*/  IMAD.IADD R12, R3, 0x1, R12 ;  /* 0x00000001030c7824 */ /* 0x000fe200078e020c */
[----:B------:R-:W-:Y:S01]  /*70f0*/  IADD3 R16, P4, R16, UR38, RZ ;  /* 0x0000002610107c10 */ /* 0x000fe2000ff9e0ff */
[----:B------:R-:W-:Y:S01]  /*7100*/  ULDC.64 UR4, c[0x0][0x650] ;  /* 0x0001940000047ab9 */ /* 0x000fe20000000a00 */
[----:B------:R-:W-:Y:S01]  /*7110*/  BSSY B1, `(.L_x_170) ;  /* 0x000006a000017945 */ /* 0x000fe20003800000 */
[----:B------:R-:W-:Y:S01]  /*7120*/  IMAD.MOV.U32 R19, RZ, RZ, -0x1 ;  /* 0xffffffffff137424 */ /* 0x000fe200078e00ff */
[----:B------:R-:W-:Y:S01]  /*7130*/  ISETP.GT.U32.AND P1, PT, R12, 0x2, PT ;  /* 0x000000020c00780c */ /* 0x000fe20003f24070 */
[----:B------:R-:W-:Y:S01]  /*7140*/  IMAD.MOV.U32 R20, RZ, RZ, -0x1 ;  /* 0xffffffffff147424 */ /* 0x000fe200078e00ff */
[----:B------:R-:W-:Y:S01]  /*7150*/  IADD3.X R17, R17, UR37, RZ, P4, !PT ;  /* 0x0000002511117c10 */ /* 0x000fe2000a7fe4ff */
[----:B------:R-:W-:Y:S01]  /*7160*/  IMAD.MOV.U32 R8, RZ, RZ, -0x1 ;  /* 0xffffffffff087424 */ /* 0x000fe200078e00ff */
[----:B------:R-:W-:-:S02]  /*7170*/  ISETP.LT.U32.AND P1, PT, R3, 0x3, P1 ;  /* 0x000000030300780c */ /* 0x000fc40000f21070 */
[----:B------:R-:W-:Y:S01]  /*7180*/  PRMT R13, RZ, 0x7610, R13 ;  /* 0x00007610ff0d7816 */ /* 0x000fe2000000000d */
[----:B------:R-:W0:Y:S01]  /*7190*/  @P3 S2R R5, SR_CgaCtaId ;  /* 0x0000000000053919 */ /* 0x000e220000008800 */
[----:B------:R-:W-:-:S04]  /*71a0*/  @P3 MOV R4, 0x400 ;  /* 0x0000040000043802 */ /* 0x000fc80000000f00 */
[----:B0-----:R-:W-:Y:S01]  /*71b0*/  @P3 LEA R6, R5, R4, 0x18 ;  /* 0x0000000405063211 */ /* 0x001fe200078ec0ff */
[----:B------:R-:W-:-:S03]  /*71c0*/  IMAD.WIDE.U32 R4, R12, -0x55555555, RZ ;  /* 0xaaaaaaab0c047825 */ /* 0x000fc600078e00ff */
[----:B------:R0:W-:Y:S01]  /*71d0*/  @P3 SYNCS.ARRIVE.TRANS64.A1T0 RZ, [R6+URZ+0x48], RZ ;  /* 0x000048ff06ff39a7 */ /* 0x0001e2000810003f */
[----:B------:R-:W-:Y:S02]  /*71e0*/  ISETP.GE.U32.AND P3, PT, R3, 0x3, PT ;  /* 0x000000030300780c */ /* 0x000fe40003f66070 */
[----:B------:R-:W-:Y:S02]  /*71f0*/  SHF.R.U32.HI R7, RZ, 0x1, R5 ;  /* 0x00000001ff077819 */ /* 0x000fe40000011605 */
[----:B------:R-:W-:Y:S02]  /*7200*/  SEL R5, RZ, 0x1, !P1 ;  /* 0x00000001ff057807 */ /* 0x000fe40004800000 */
[----:B------:R-:W-:Y:S01]  /*7210*/  ISETP.GE.U32.AND P1, PT, R16, UR4, PT ;  /* 0x0000000410007c0c */ /* 0x000fe2000bf26070 */
[----:B------:R-:W-:Y:S01]  /*7220*/  IMAD R12, R7, -0x3, R12 ;  /* 0xfffffffd070c7824 */ /* 0x000fe200078e020c */
[----:B------:R-:W-:Y:S02]  /*7230*/  LOP3.LUT R0, R0, R5, RZ, 0x3c, !PT ;  /* 0x0000000500007212 */ /* 0x000fe400078e3cff */
[----:B------:R-:W-:-:S02]  /*7240*/  ISETP.GE.U32.AND.EX P1, PT, R17, UR5, PT, P1 ;  /* 0x0000000511007c0c */ /* 0x000fc4000bf26110 */
[----:B------:R-:W-:Y:S02]  /*7250*/  PRMT R4, RZ, 0x7610, R4 ;  /* 0x00007610ff047816 */ /* 0x000fe40000000004 */
[----:B------:R-:W-:-:S09]  /*7260*/  @P3 LOP3.LUT R0, R0, 0x1, R7, 0x78, !PT ;  /* 0x0000000100003812 */ /* 0x000fd200078e7807 */
[----:B0-----:R-:W-:Y:S05]  /*7270*/  @P1 BRA `(.L_x_171) ;  /* 0x00000004004c1947 */ /* 0x001fea0003800000 */
[----:B------:R-:W-:Y:S01]  /*7280*/  ULDC.64 UR4, c[0x0][0x628] ;  /* 0x00018a0000047ab9 */ /* 0x000fe20000000a00 */
[----:B------:R-:W0:Y:S01]  /*7290*/  S2R R15, SR_CTAID.X ;  /* 0x00000000000f7919 */ /* 0x000e220000002500 */
[----:B------:R-:W-:Y:S01]  /*72a0*/  ISETP.NE.U32.AND P1, PT, RZ, UR4, PT ;  /* 0x00000004ff007c0c */ /* 0x000fe2000bf25070 */
[----:B------:R-:W-:Y:S01]  /*72b0*/  ULDC UR7, c[0x0][0x630] ;  /* 0x00018c0000077ab9 */ /* 0x000fe20000000800 */
[----:B------:R-:W-:Y:S01]  /*72c0*/  IMAD.MOV.U32 R4, RZ, RZ, R16 ;  /* 0x000000ffff047224 */ /* 0x000fe200078e0010 */
[----:B------:R-:W1:Y:S01]  /*72d0*/  S2R R14, SR_CTAID.Y ;  /* 0x00000000000e7919 */ /* 0x000e620000002600 */
[----:B------:R-:W-:Y:S02]  /*72e0*/  ISETP.NE.AND.EX P1, PT, RZ, UR5, PT, P1 ;  /* 0x00000005ff007c0c */ /* 0x000fe4000bf25310 */
[----:B------:R-:W-:-:S11]  /*72f0*/  MOV R5, R17 ;  /* 0x0000001100057202 */ /* 0x000fd60000000f00 */
[----:B------:R-:W-:Y:S05]  /*7300*/  @!P1 BRA `(.L_x_172) ;  /* 0x0000000000289947 */ /* 0x000fea0003800000 */
[----:B------:R-:W-:Y:S02]  /*7310*/  ULDC UR6, c[0x0][0x634] ;  /* 0x00018d0000067ab9 */ /* 0x000fe40000000800 */
[----:B------:R-:W-:-:S05]  /*7320*/  IADD3 R9, P1, R16, UR6, RZ ;  /* 0x0000000610097c10 */ /* 0x000fca000ff3e0ff */
[----:B------:R-:W-:-:S04]  /*7330*/  IMAD.X R19, RZ, RZ, R17, P1 ;  /* 0x000000ffff137224 */ /* 0x000fc800008e0611 */
[----:B------:R-:W-:-:S04]  /*7340*/  IMAD.WIDE.U32 R6, R19, UR4, RZ ;  /* 0x0000000413067c25 */ /* 0x000fc8000f8e00ff */
[----:B------:R-:W-:-:S04]  /*7350*/  IMAD.WIDE.U32 R6, P1, R9, UR5, R6 ;  /* 0x0000000509067c25 */ /* 0x000fc8000f820006 */
[----:B------:R-:W-:-:S04]  /*7360*/  IMAD.WIDE.U32 R8, R9, UR4, RZ ;  /* 0x0000000409087c25 */ /* 0x000fc8000f8e00ff */
[----:B------:R-:W-:Y:S01]  /*7370*/  IMAD.X R5, RZ, RZ, RZ, P1 ;  /* 0x000000ffff057224 */ /* 0x000fe200008e06ff */
[----:B------:R-:W-:Y:S01]  /*7380*/  IADD3 RZ, P1, R9, R6, RZ ;  /* 0x0000000609ff7210 */ /* 0x000fe20007f3e0ff */
[----:B------:R-:W-:-:S04]  /*7390*/  IMAD.MOV.U32 R4, RZ, RZ, R7 ;  /* 0x000000ffff047224 */ /* 0x000fc800078e0007 */
[----:B------:R-:W-:-:S08]  /*73a0*/  IMAD.WIDE.U32.X R4, R19, UR5, R4, P1 ;  /* 0x0000000513047c25 */ /* 0x000fd000088e0404 */
.L_x_172:
[--C-:B------:R-:W-:Y:S01]  /*73b0*/  SHF.R.U64 R8, R4, UR7, R5.reuse ;  /* 0x0000000704087c19 */ /* 0x100fe20008001205 */
[----:B------:R-:W-:Y:S01]  /*73c0*/  ULDC.64 UR4, c[0x0][0x620] ;  /* 0x0001880000047ab9 */ /* 0x000fe20000000a00 */
[----:B------:R-:W-:Y:S01]  /*73d0*/  SHF.R.U32.HI R4, RZ, UR7, R5 ;  /* 0x00000007ff047c19 */ /* 0x000fe20008011605 */
[----:B------:R-:W2:Y:S01]  /*73e0*/  LDC R24, c[0x0][0x144] ;  /* 0x00005100ff187b82 */ /* 0x000ea20000000800 */
[----:B------:R-:W-:Y:S01]  /*73f0*/  IADD3 R7, P1, RZ, -R8, RZ ;  /* 0x80000008ff077210 */ /* 0x000fe20007f3e0ff */
[----:B------:R-:W-:Y:S01]  /*7400*/  ULDC.64 UR8, c[0x0][0x640] ;  /* 0x0001900000087ab9 */ /* 0x000fe20000000a00 */
[----:B0-----:R-:W-:Y:S01]  /*7410*/  I2FP.F32.U32 R9, R15 ;  /* 0x0000000f00097245 */ /* 0x001fe20000201000 */
[----:B------:R-:W-:Y:S02]  /*7420*/  ULDC UR6, c[0x0][0x608] ;  /* 0x0001820000067ab9 */ /* 0x000fe40000000800 */
[----:B------:R-:W-:Y:S01]  /*7430*/  IMAD.X R4, RZ, RZ, ~R4, P1 ;  /* 0x000000ffff047224 */ /* 0x000fe200008e0e04 */
[----:B------:R-:W-:Y:S01]  /*7440*/  ISETP.NE.U32.AND P1, PT, RZ, UR8, PT ;  /* 0x00000008ff007c0c */ /* 0x000fe2000bf25070 */
[----:B------:R-:W0:Y:S02]  /*7450*/  LDC R21, c[0x0][0x148] ;  /* 0x00005200ff157b82 */ /* 0x000e240000000800 */
[----:B------:R-:W-:Y:S01]  /*7460*/  IMAD R6, R4, UR4, RZ ;  /* 0x0000000404067c24 */ /* 0x000fe2000f8e02ff */
[----:B------:R-:W-:Y:S01]  /*7470*/  ISETP.NE.AND.EX P1, PT, RZ, UR9, PT, P1 ;  /* 0x00000009ff007c0c */ /* 0x000fe2000bf25310 */
[----:B------:R-:W-:Y:S01]  /*7480*/  IMAD.WIDE.U32 R4, R7, UR4, R16 ;  /* 0x0000000407047c25 */ /* 0x000fe2000f8e0010 */
[----:B------:R-:W-:-:S03]  /*7490*/  ULDC UR4, c[0x0][0x150] ;  /* 0x0000540000047ab9 */ /* 0x000fc60000000800 */
[----:B------:R-:W-:Y:S02]  /*74a0*/  IMAD R7, R7, UR5, R6 ;  /* 0x0000000507077c24 */ /* 0x000fe4000f8e0206 */
[----:B------:R-:W-:Y:S01]  /*74b0*/  FMUL R6, R9, UR4 ;  /* 0x0000000409067c20 */ /* 0x000fe20008400000 */
[----:B------:R-:W-:Y:S01]  /*74c0*/  ULDC UR4, c[0x0][0x618] ;  /* 0x0001860000047ab9 */ /* 0x000fe20000000800 */
[----:B------:R-:W-:Y:S01]  /*74d0*/  ULDC UR5, c[0x0][0x154] ;  /* 0x0000550000057ab9 */ /* 0x000fe20000000800 */
[----:B------:R-:W-:-:S03]  /*74e0*/  IMAD.IADD R5, R5, 0x1, R7 ;  /* 0x0000000105057824 */ /* 0x000fc600078e0207 */
[----:B------:R-:W3:Y:S02]  /*74f0*/  F2I.U32.TRUNC.NTZ R6, R6 ;  /* 0x0000000600067305 */ /* 0x000ee4000020f000 */
[----:B------:R-:W-:Y:S02]  /*7500*/  SHF.R.U64 R9, R4, UR4, R5 ;  /* 0x0000000404097c19 */ /* 0x000fe40008001205 */
[----:B-1----:R-:W-:-:S05]  /*7510*/  I2FP.F32.U32 R4, R14 ;  /* 0x0000000e00047245 */ /* 0x002fca0000201000 */
[----:B------:R-:W-:Y:S01]  /*7520*/  FMUL R22, R4, UR5 ;  /* 0x0000000504167c20 */ /* 0x000fe20008400000 */
[----:B------:R-:W-:Y:S01]  /*7530*/  SHF.R.U32.HI R4, RZ, UR4, R5 ;  /* 0x00000004ff047c19 */ /* 0x000fe20008011605 */
[----:B------:R-:W-:-:S03]  /*7540*/  ULDC UR4, c[0x0][0x658] ;  /* 0x0001960000047ab9 */ /* 0x000fc60000000800 */
[--C-:B------:R-:W-:Y:S01]  /*7550*/  SHF.R.U64 R20, R9, UR6, R4.reuse ;  /* 0x0000000609147c19 */ /* 0x100fe20008001204 */
[----:B------:R-:W1:Y:S01]  /*7560*/  F2I.U32.TRUNC.NTZ R22, R22 ;  /* 0x0000001600167305 */ /* 0x000e62000020f000 */
[----:B------:R-:W-:Y:S01]  /*7570*/  SHF.R.U32.HI R5, RZ, UR6, R4 ;  /* 0x00000006ff057c19 */ /* 0x000fe20008011604 */
[----:B---3--:R-:W-:-:S03]  /*7580*/  IMAD.MOV R6, RZ, RZ, -R6 ;  /* 0x000000ffff067224 */ /* 0x008fc600078e0a06 */
[----:B------:R-:W-:Y:S01]  /*7590*/  SHF.R.U64 R19, R20, UR4, R5 ;  /* 0x0000000414137c19 */ /* 0x000fe20008001205 */
[----:B--2---:R-:W-:Y:S01]  /*75a0*/  IMAD R15, R24, R6, R15 ;  /* 0x00000006180f7224 */ /* 0x004fe200078e020f */
[----:B------:R-:W-:-:S03]  /*75b0*/  SHF.R.U32.HI R23, RZ, UR4, R5 ;  /* 0x00000004ff177c19 */ /* 0x000fc60008011605 */
[----:B------:R-:W-:Y:S02]  /*75c0*/  IMAD.MOV.U32 R4, RZ, RZ, R19 ;  /* 0x000000ffff047224 */ /* 0x000fe400078e0013 */
[----:B------:R-:W-:Y:S01]  /*75d0*/  IMAD.MOV.U32 R5, RZ, RZ, R23 ;  /* 0x000000ffff057224 */ /* 0x000fe200078e0017 */
[----:B-1----:R-:W-:Y:S06]  /*75e0*/  @!P1 BRA `(.L_x_173) ;  /* 0x0000000000289947 */ /* 0x002fec0003800000 */
[----:B------:R-:W-:Y:S02]  /*75f0*/  ULDC UR4, c[0x0][0x64c] ;  /* 0x0001930000047ab9 */ /* 0x000fe40000000800 */
[----:B------:R-:W-:-:S05]  /*7600*/  IADD3 R5, P1, R19, UR4, RZ ;  /* 0x0000000413057c10 */ /* 0x000fca000ff3e0ff */
[----:B------:R-:W-:-:S04]  /*7610*/  IMAD.X R23, RZ, RZ, R23, P1 ;  /* 0x000000ffff177224 */ /* 0x000fc800008e0617 */
[----:B------:R-:W-:-:S04]  /*7620*/  IMAD.WIDE.U32 R6, R23, UR8, RZ ;  /* 0x0000000817067c25 */ /* 0x000fc8000f8e00ff */
[----:B------:R-:W-:-:S04]  /*7630*/  IMAD.WIDE.U32 R6, P1, R5, UR9, R6 ;  /* 0x0000000905067c25 */ /* 0x000fc8000f820006 */
[----:B------:R-:W-:-:S04]  /*7640*/  IMAD.WIDE.U32 R4, R5, UR8, RZ ;  /* 0x0000000805047c25 */ /* 0x000fc8000f8e00ff */
[----:B------:R-:W-:Y:S01]  /*7650*/  IMAD.MOV.U32 R4, RZ, RZ, R7 ;  /* 0x000000ffff047224 */ /* 0x000fe200078e0007 */
[----:B------:R-:W-:Y:S01]  /*7660*/  IADD3 RZ, P3, R5, R6, RZ ;  /* 0x0000000605ff7210 */ /* 0x000fe20007f7e0ff */
[----:B------:R-:W-:-:S04]  /*7670*/  IMAD.X R5, RZ, RZ, RZ, P1 ;  /* 0x000000ffff057224 */ /* 0x000fc800008e06ff */
[----:B------:R-:W-:-:S08]  /*7680*/  IMAD.WIDE.U32.X R4, R23, UR9, R4, P3 ;  /* 0x0000000917047c25 */ /* 0x000fd000098e0404 */
.L_x_173:
[----:B------:R-:W-:Y:S01]  /*7690*/  ISETP.NE.AND P1, PT, R2, 0x1, PT ;  /* 0x000000010200780c */ /* 0x000fe20003f25270 */
[----:B------:R-:W-:Y:S01]  /*76a0*/  ULDC UR4, c[0x0][0x648] ;  /* 0x0001920000047ab9 */ /* 0x000fe20000000800 */
[----:B------:R-:W-:Y:S01]  /*76b0*/  LOP3.LUT R20, R20, UR22, RZ, 0xc0, !PT ;  /* 0x0000001614147c12 */ /* 0x000fe2000f8ec0ff */
[----:B------:R-:W-:Y:S01]  /*76c0*/  IMAD.MOV R22, RZ, RZ, -R22 ;  /* 0x000000ffff167224 */ /* 0x000fe200078e0a16 */
[----:B------:R-:W-:Y:S01]  /*76d0*/  SHF.R.U64 R5, R4, UR4, R5 ;  /* 0x0000000404057c19 */ /* 0x000fe20008001205 */
[----:B------:R-:W-:Y:S01]  /*76e0*/  ULDC UR4, c[0x0][0x638] ;  /* 0x00018e0000047ab9 */ /* 0x000fe20000000800 */
[----:B------:R-:W-:Y:S01]  /*76f0*/  LOP3.LUT R6, R9, UR13, RZ, 0xc0, !PT ;  /* 0x0000000d09067c12 */ /* 0x000fe2000f8ec0ff */
[----:B------:R-:W-:Y:S02]  /*7700*/  ULDC UR5, c[0x0][0x610] ;  /* 0x0001840000057ab9 */ /* 0x000fe40000000800 */
[----:B------:R-:W-:Y:S02]  /*7710*/  IMAD.MOV R4, RZ, RZ, -R5 ;  /* 0x000000ffff047224 */ /* 0x000fe400078e0a05 */
[----:B------:R-:W-:-:S02]  /*7720*/  IMAD R20, R5, UR21, R20 ;  /* 0x0000001505147c24 */ /* 0x000fc4000f8e0214 */
[----:B0-----:R-:W-:Y:S02]  /*7730*/  @P1 IMAD R15, R21, R22, R14 ;  /* 0x00000016150f1224 */ /* 0x001fe400078e020e */
[----:B------:R-:W-:Y:S01]  /*7740*/  IMAD R19, R4, UR4, R19 ;  /* 0x0000000404137c24 */ /* 0x000fe2000f8e0213 */
[----:B------:R-:W-:Y:S01]  /*7750*/  ULDC UR4, c[0x0][0x600] ;  /* 0x0001800000047ab9 */ /* 0x000fe20000000800 */
[----:B------:R-:W-:Y:S02]  /*7760*/  IMAD R15, R20, UR5, R15 ;  /* 0x00000005140f7c24 */ /* 0x000fe4000f8e020f */
[----:B------:R-:W-:Y:S02]  /*7770*/  IMAD R6, R19, UR4, R6 ;  /* 0x0000000413067c24 */ /* 0x000fe4000f8e0206 */
[----:B------:R-:W-:-:S03]  /*7780*/  IMAD.MOV.U32 R4, RZ, RZ, 0x1 ;  /* 0x00000001ff047424 */ /* 0x000fc600078e00ff */
[----:B------:R-:W-:Y:S02]  /*7790*/  SEL R20, R6, R15, !P1 ;  /* 0x0000000f06147207 */ /* 0x000fe40004800000 */
[----:B------:R-:W-:-:S07]  /*77a0*/  SEL R19, R15, R6, !P1 ;  /* 0x000000060f137207 */ /* 0x000fce0004800000 */
.L_x_171:
[----:B------:R-:W-:Y:S05]  /*77b0*/  BSYNC B1 ;  /* 0x0000000000017941 */ /* 0x000fea0003800000 */
.L_x_170:
[----:B------:R-:W-:-:S13]  /*77c0*/  LOP3.LUT P1, RZ, R4, 0xff, RZ, 0xc0, !PT ;  /* 0x000000ff04ff7812 */ /* 0x000fda000782c0ff */
[----:B------:R-:W-:Y:S05]  /*77d0*/  @P1 BRA `(.L_x_174) ;  /* 0xfffffff000cc1947 */ /* 0x000fea000383ffff */
[----:B------:R-:W-:Y:S05]  /*77e0*/  BSYNC B0 ;  /* 0x0000000000007941 */ /* 0x000fea0003800000 */
.L_x_162:
[----:B------:R-:W-:-:S03]  /*77f0*/  UMOV UR4, 0xffffffff ;  /* 0xffffffff00047882 */ /* 0x000fc60000000000 */
[----:B------:R-:W-:Y:S05]  /*7800*/  BRA.DIV UR4, `(.L_x_175) ;  /* 0x0000000204f47947 */ /* 0x000fea000b800000 */
[----:B------:R-:W-:-:S13]  /*7810*/  ELECT P6, URZ, PT ;  /* 0x00000000003f782f */ /* 0x000fda00038c0000 */
.L_x_188:
[----:B------:R-:W-:Y:S04]  /*7820*/  BSSY B0, `(.L_x_176) ;  /* 0x0000022000007945 */ /* 0x000fe80003800000 */
[----:B------:R-:W-:Y:S05]  /*7830*/  @!P6 BRA `(.L_x_177) ;  /* 0x000000000080e947 */ /* 0x000fea0003800000 */
[----:B------:R-:W-:-:S04]  /*7840*/  LOP3.LUT R18, R18, 0x2, RZ, 0xfc, !PT ;  /* 0x0000000212127812 */ /* 0x000fc800078efcff */
[----:B------:R-:W-:-:S13]  /*7850*/  ISETP.NE.AND P0, PT, R18, 0x3, PT ;  /* 0x000000031200780c */ /* 0x000fda0003f05270 */
[----:B------:R-:W-:Y:S05]  /*7860*/  @!P0 BRA `(.L_x_178) ;  /* 0x0000000000048947 */ /* 0x000fea0003800000 */
[----:B------:R-:W-:Y:S01]  /*7870*/  BPT.TRAP 0x1 ;  /* 0x000000040000795c */ /* 0x000fe20000300000 */
.L_x_178:
[----:B------:R-:W0:Y:S01]  /*7880*/  S2R R3, SR_CgaCtaId ;  /* 0x0000000000037919 */ /* 0x000e220000008800 */
[----:B------:R-:W-:-:S04]  /*7890*/  MOV R2, 0x400 ;  /* 0x0000040000027802 */ /* 0x000fc80000000f00 */
[----:B0-----:R-:W-:Y:S02]  /*78a0*/  LEA R3, R3, R2, 0x18 ;  /* 0x0000000203037211 */ /* 0x001fe400078ec0ff */
[----:B------:R-:W-:-:S03]  /*78b0*/  SHF.L.U32 R2, R0, 0x1f, RZ ;  /* 0x0000001f00027819 */ /* 0x000fc600000006ff */
[----:B------:R-:W-:-:S04]  /*78c0*/  VIADD R3, R3, 0x18 ;  /* 0x0000001803037836 */ /* 0x000fc80000000000 */
[C---:B------:R-:W-:Y:S02]  /*78d0*/  IMAD R7, R12.reuse, 0x8, R3 ;  /* 0x000000080c077824 */ /* 0x040fe400078e0203 */
[----:B------:R-:W-:Y:S02]  /*78e0*/  VIADD R12, R12, 0x1 ;  /* 0x000000010c0c7836 */ /* 0x000fe40000000000 */
[----:B------:R-:W0:Y:S03]  /*78f0*/  SYNCS.PHASECHK.TRANS64.TRYWAIT P0, [R7+URZ], R2 ;  /* 0x00000002070075a7 */ /* 0x000e26000800017f */
[----:B------:R-:W-:-:S04]  /*7900*/  ISETP.NE.AND P1, PT, R12, 0x3, PT ;  /* 0x000000030c00780c */ /* 0x000fc80003f25270 */
[----:B------:R-:W-:Y:S02]  /*7910*/  SEL R5, RZ, 0x1, P1 ;  /* 0x00000001ff057807 */ /* 0x000fe40000800000 */
[----:B------:R-:W-:Y:S02]  /*7920*/  SEL R12, R12, RZ, P1 ;  /* 0x000000ff0c0c7207 */ /* 0x000fe40000800000 */
[----:B------:R-:W-:-:S03]  /*7930*/  LOP3.LUT R5, R0, R5, RZ, 0x3c, !PT ;  /* 0x0000000500057212 */ /* 0x000fc600078e3cff */
[----:B------:R-:W-:Y:S01]  /*7940*/  IMAD R9, R12, 0x8, R3 ;  /* 0x000000080c097824 */ /* 0x000fe200078e0203 */
[----:B------:R-:W-:Y:S01]  /*7950*/  SHF.L.U32 R4, R5, 0x1f, RZ ;  /* 0x0000001f05047819 */ /* 0x000fe200000006ff */
[----:B0-----:R-:W-:Y:S06]  /*7960*/  @!P0 BRA `(.L_x_179) ;  /* 0x0000000000bc8947 */ /* 0x001fec0003800000 */
.L_x_189:
[----:B------:R-:W1:Y:S01]  /*7970*/  SYNCS.PHASECHK.TRANS64.TRYWAIT P0, [R9+URZ], R4 ;  /* 0x00000004090075a7 */ /* 0x000e62000800017f */
[----:B------:R-:W-:-:S05]  /*7980*/  VIADD R0, R12, 0x1 ;  /* 0x000000010c007836 */ /* 0x000fca0000000000 */
[----:B------:R-:W-:-:S04]  /*7990*/  ISETP.NE.AND P1, PT, R0, 0x3, PT ;  /* 0x000000030000780c */ /* 0x000fc80003f25270 */
[----:B0-----:R-:W-:Y:S02]  /*79a0*/  SEL R2, RZ, 0x1, P1 ;  /* 0x00000001ff027807 */ /* 0x001fe40000800000 */
[----:B------:R-:W-:Y:S02]  /*79b0*/  SEL R0, R0, RZ, P1 ;  /* 0x000000ff00007207 */ /* 0x000fe40000800000 */
[----:B------:R-:W-:Y:S01]  /*79c0*/  LOP3.LUT R2, R5, R2, RZ, 0x3c, !PT ;  /* 0x0000000205027212 */ /* 0x000fe200078e3cff */
[----:B-1----:R-:W-:Y:S06]  /*79d0*/  @!P0 BRA `(.L_x_180) ;  /* 0x0000000000b48947 */ /* 0x002fec0003800000 */
.L_x_190:
[----:B------:R-:W-:Y:S01]  /*79e0*/  IMAD R3, R0, 0x8, R3 ;  /* 0x0000000800037824 */ /* 0x000fe200078e0203 */
[----:B------:R-:W-:-:S07]  /*79f0*/  SHF.L.U32 R0, R2, 0x1f, RZ ;  /* 0x0000001f02007819 */ /* 0x000fce00000006ff */
.L_x_181:
[----:B-1----:R1:W2:Y:S02]  /*7a00*/  SYNCS.PHASECHK.TRANS64.TRYWAIT P0, [R3+URZ], R0 ;  /* 0x00000000030075a7 */ /* 0x0022a4000800017f */
[----:B--2---:R-:W-:Y:S05]  /*7a10*/  @!P0 NANOSLEEP.SYNCS 0x989680 ;  /* 0x009896800000895d */ /* 0x004fea0003900000 */
[----:B------:R-:W2:Y:S02]  /*7a20*/  @!P0 SYNCS.PHASECHK.TRANS64 P0, [R3+URZ], R0 ;  /* 0x00000000030085a7 */ /* 0x000ea4000800007f */
[----:B--2---:R-:W-:Y:S05]  /*7a30*/  @!P0 BRA `(.L_x_181) ;  /* 0xfffffffc00f08947 */ /* 0x004fea000383ffff */
.L_x_177:
[----:B------:R-:W-:Y:S05]  /*7a40*/  BSYNC B0 ;  /* 0x0000000000007941 */ /* 0x000fea0003800000 */
.L_x_176:
[----:B------:R-:W-:Y:S05]  /*7a50*/  EXIT ;  /* 0x000000000000794d */ /* 0x000fea0003800000 */
.L_x_17:
[----:B-1----:R1:W2:Y:S02]  /*7a60*/  SYNCS.PHASECHK.TRANS64.TRYWAIT P1, [R3+URZ], R0 ;  /* 0x00000000030075a7 */ /* 0x0022a4000802017f */
[----:B--2---:R-:W-:Y:S05]  /*7a70*/  @!P1 NANOSLEEP.SYNCS 0x989680 ;  /* 0x009896800000995d */ /* 0x004fea0003900000 */
[----:B------:R-:W2:Y:S02]  /*7a80*/  @!P1 SYNCS.PHASECHK.TRANS64 P1, [R3+URZ], R0 ;  /* 0x00000000030095a7 */ /* 0x000ea4000802007f */
[----:B--2---:R-:W-:Y:S05]  /*7a90*/  @!P1 BRA `(.L_x_17) ;  /* 0xfffffffc00f09947 */ /* 0x004fea000383ffff */
[----:B------:R-:W-:Y:S05]  /*7aa0*/  BRA `(.L_x_16) ;  /* 0xffffff9800787947 */ /* 0x000fea000383ffff */
.L_x_22:
[----:B-1----:R-:W-:-:S04]  /*7ab0*/  IMAD.U32 R4, RZ, RZ, UR4 ;  /* 0x00000004ff047e24 */ /* 0x002fc8000f8e00ff */
[----:B------:R1:W2:Y:S03]  /*7ac0*/  SYNCS.PHASECHK.TRANS64.TRYWAIT P1, [R4+URZ], R3 ;  /* 0x00000003040075a7 */ /* 0x0002a6000802017f */
[----:B--2---:R-:W-:Y:S05]  /*7ad0*/  @!P1 NANOSLEEP.SYNCS 0x989680 ;  /* 0x009896800000995d */ /* 0x004fea0003900000 */
[----:B------:R-:W2:Y:S02]  /*7ae0*/  @!P1 SYNCS.PHASECHK.TRANS64 P1, [R4+URZ], R3 ;  /* 0x00000003040095a7 */ /* 0x000ea4000802007f */
[----:B--2---:R-:W-:Y:S05]  /*7af0*/  @!P1 BRA `(.L_x_22) ;  /* 0xfffffffc00ec9947 */ /* 0x004fea000383ffff */
[----:B------:R-:W-:Y:S05]  /*7b00*/  BRA `(.L_x_21) ;  /* 0xffffffa0009c7947 */ /* 0x000fea000383ffff */
.L_x_163:
[----:B------:R-:W-:Y:S01]  /*7b10*/  BSSY B1, `(.L_x_182) ;  /* 0x0000006000017945 */ /* 0x000fe20003800000 */
[----:B------:R-:W-:-:S07]  /*7b20*/  IMAD.MOV.U32 R15, RZ, RZ, -0x1 ;  /* 0xffffffffff0f7424 */ /* 0x000fce00078e00ff */
[----:B------:R-:W-:Y:S05]  /*7b30*/  WARPSYNC.COLLECTIVE R15, `(.L_x_183) ;  /* 0x000000000f0c7348 */ /* 0x000fea0003c00000 */
[----:B------:R-:W-:Y:S02]  /*7b40*/  ELECT P6, UR62, PT ;  /* 0x00000000003e782f */ /* 0x000fe400038c0000 */
[----:B------:R-:W-:Y:S01]  /*7b50*/  MOV R14, UR62 ;  /* 0x0000003e000e7c02 */ /* 0x000fe20008000f00 */
[----:B------:R-:W-:Y:S10]  /*7b60*/  ENDCOLLECTIVE ;  /* 0x000000000000791b */ /* 0x000ff40003800000 */
.L_x_183:
[----:B------:R-:W-:Y:S05]  /*7b70*/  BSYNC B1 ;  /* 0x0000000000017941 */ /* 0x000fea0003800000 */
.L_x_182:
[----:B------:R-:W-:Y:S05]  /*7b80*/  BRA `(.L_x_184) ;  /* 0xffffffec00ec7947 */ /* 0x000fea000383ffff */
.L_x_166:
[----:B0-----:R0:W1:Y:S02]  /*7b90*/  SYNCS.PHASECHK.TRANS64.TRYWAIT P1, [R14+URZ+0x18], R7 ;  /* 0x000018070e0075a7 */ /* 0x001064000802017f */
[----:B-1----:R-:W-:Y:S05]  /*7ba0*/  @!P1 NANOSLEEP.SYNCS 0x989680 ;  /* 0x009896800000995d */ /* 0x002fea0003900000 */
[----:B------:R-:W1:Y:S02]  /*7bb0*/  @!P1 SYNCS.PHASECHK.TRANS64 P1, [R14+URZ+0x18], R7 ;  /* 0x000018070e0095a7 */ /* 0x000e64000802007f */
[----:B-1----:R-:W-:Y:S05]  /*7bc0*/  @!P1 BRA `(.L_x_166) ;  /* 0xfffffffc00f09947 */ /* 0x002fea000383ffff */
[----:B------:R-:W-:Y:S05]  /*7bd0*/  BRA `(.L_x_185) ;  /* 0xfffffff000207947 */ /* 0x000fea000383ffff */
.L_x_175:
[----:B------:R-:W-:Y:S01]  /*7be0*/  BSSY B0, `(.L_x_186) ;  /* 0x0000006000007945 */ /* 0x000fe20003800000 */
[----:B------:R-:W-:-:S07]  /*7bf0*/  IMAD.MOV.U32 R15, RZ, RZ, -0x1 ;  /* 0xffffffffff0f7424 */ /* 0x000fce00078e00ff */
[----:B------:R-:W-:Y:S05]  /*7c00*/  WARPSYNC.COLLECTIVE R15, `(.L_x_187) ;  /* 0x000000000f0c7348 */ /* 0x000fea0003c00000 */
[----:B------:R-:W-:Y:S02]  /*7c10*/  ELECT P6, UR62, PT ;  /* 0x00000000003e782f */ /* 0x000fe400038c0000 */
[----:B------:R-:W-:Y:S01]  /*7c20*/  MOV R14, UR62 ;  /* 0x0000003e000e7c02 */ /* 0x000fe20008000f00 */
[----:B------:R-:W-:Y:S10]  /*7c30*/  ENDCOLLECTIVE ;  /* 0x000000000000791b */ /* 0x000ff40003800000 */
.L_x_187:
[----:B------:R-:W-:Y:S05]  /*7c40*/  BSYNC B0 ;  /* 0x0000000000007941 */ /* 0x000fea0003800000 */
.L_x_186:
[----:B------:R-:W-:Y:S05]  /*7c50*/  BRA `(.L_x_188) ;  /* 0xfffffff800f07947 */ /* 0x000fea000383ffff */
.L_x_179:
[----:B0-----:R0:W1:Y:S02]  /*7c60*/  SYNCS.PHASECHK.TRANS64.TRYWAIT P0, [R7+URZ], R2 ;  /* 0x00000002070075a7 */ /* 0x001064000800017f */
[----:B-1----:R-:W-:Y:S05]  /*7c70*/  @!P0 NANOSLEEP.SYNCS 0x989680 ;  /* 0x009896800000895d */ /* 0x002fea0003900000 */
[----:B------:R-:W1:Y:S02]  /*7c80*/  @!P0 SYNCS.PHASECHK.TRANS64 P0, [R7+URZ], R2 ;  /* 0x00000002070085a7 */ /* 0x000e64000800007f */
[----:B-1----:R-:W-:Y:S05]  /*7c90*/  @!P0 BRA `(.L_x_179) ;  /* 0xfffffffc00f08947 */ /* 0x002fea000383ffff */
[----:B------:R-:W-:Y:S05]  /*7ca0*/  BRA `(.L_x_189) ;  /* 0xfffffffc00307947 */ /* 0x000fea000383ffff */
.L_x_180:
[----:B0-----:R0:W1:Y:S02]  /*7cb0*/  SYNCS.PHASECHK.TRANS64.TRYWAIT P0, [R9+URZ], R4 ;  /* 0x00000004090075a7 */ /* 0x001064000800017f */
[----:B-1----:R-:W-:Y:S05]  /*7cc0*/  @!P0 NANOSLEEP.SYNCS 0x989680 ;  /* 0x009896800000895d */ /* 0x002fea0003900000 */
[----:B------:R-:W1:Y:S02]  /*7cd0*/  @!P0 SYNCS.PHASECHK.TRANS64 P0, [R9+URZ], R4 ;  /* 0x00000004090085a7 */ /* 0x000e64000800007f */
[----:B-1----:R-:W-:Y:S05]  /*7ce0*/  @!P0 BRA `(.L_x_180) ;  /* 0xfffffffc00f08947 */ /* 0x002fea000383ffff */
[----:B------:R-:W-:Y:S05]  /*7cf0*/  BRA `(.L_x_190) ;  /* 0xfffffffc00387947 */ /* 0x000fea000383ffff */
.L_x_191:
[----:B------:R-:W-:-:S00]  /*7d00*/  BRA `(.L_x_191) ;  /* 0xfffffffc00fc7947 */ /* 0x000fc0000383ffff */
[----:B------:R-:W-:-:S00]  /*7d10*/  NOP ;  /* 0x0000000000007918 */ /* 0x000fc00000000000 */
        /* <DEDUP_REMOVED lines=14> */
.L_x_192:


//--------------------- .nv.global.init           --------------------------
	.section	.nv.global.init,"aw",@progbits
.nv.global.init:
	.type		$str$22,@object
	.size		$str$22,($str$23 - $str$22)
$str$22:
        /*0000*/ 	.byte	0x6b, 0x5f, 0x74, 0x69, 0x6c, 0x65, 0x5f, 0x63, 0x6f, 0x75, 0x6e, 0x74, 0x20, 0x3e, 0x3d, 0x20
        /*0010*/ 	.byte	0x31, 0x00
	.type		$str$23,@object
	.size		$str$23,(__unnamed_1 - $str$23)
$str$23:
        /*0012*/ 	.byte	0x2f, 0x74, 0x6d, 0x70, 0x2f, 0x63, 0x75, 0x74, 0x6c, 0x61, 0x73, 0x73, 0x5f, 0x73, 0x77, 0x65
        /*0022*/ 	.byte	0x65, 0x70, 0x5f, 0x73, 0x72, 0x63, 0x2f, 0x69, 0x6e, 0x63, 0x6c, 0x75, 0x64, 0x65, 0x2f, 0x63
        /*0032*/ 	.byte	0x75, 0x74, 0x6c, 0x61, 0x73, 0x73, 0x2f, 0x67, 0x65, 0x6d, 0x6d, 0x2f, 0x63, 0x6f, 0x6c, 0x6c
        /*0042*/ 	.byte	0x65, 0x63, 0x74, 0x69, 0x76, 0x65, 0x2f, 0x73, 0x6d, 0x39, 0x30, 0x5f, 0x6d, 0x6d, 0x61, 0x5f
        /*0052*/ 	.byte	0x74, 0x6d, 0x61, 0x5f, 0x67, 0x6d, 0x6d, 0x61, 0x5f, 0x73, 0x73, 0x5f, 0x77, 0x61, 0x72, 0x70
        /*0062*/ 	.byte	0x73, 0x70, 0x65, 0x63, 0x69, 0x61, 0x6c, 0x69, 0x7a, 0x65, 0x64, 0x2e, 0x68, 0x70, 0x70, 0x00
	.type		__unnamed_1,@object
	.size		__unnamed_1,(.L_0 - __unnamed_1)
__unnamed_1:
        /*0072*/ 	.byte	0x76, 0x6f, 0x69, 0x64, 0x20, 0x63, 0x75, 0x74, 0x6c, 0x61, 0x73, 0x73, 0x3a, 0x3a, 0x67, 0x65
        /* <DEDUP_REMOVED lines=175> */
        /*0b72*/ 	.byte	0x74, 0x79, 0x5d, 0x00
.L_0:


//--------------------- .nv.shared._ZN7cutlass13device_kernelINS_4gemm6kernel13GemmUniversalIN4cute5tupleIJiiiiEEENS1_10collective13CollectiveMmaINS1_34MainloopSm90TmaGmmaWarpSpecializedILi3ENS5_IJNS4_1CILi1EEESB_SB_EEENS1_35KernelTmaWarpSpecializedCooperativeEEENS5_IJNSA_ILi128EEESF_SF_EEEfNS5_IJlSB_lEEEfSH_NS4_8TiledMMAINS4_8MMA_AtomIJNS4_4SM904GMMA30MMA_64x128x8_F32TF32TF32_SS_TNILNSL_7ScaleInE1ELSN_1EEEEEENS4_6LayoutINS5_IJNSA_ILi2EEESB_SB_EEENS5_IJSB_NSA_ILi0EEEST_EEEEENS5_IJNS4_10UnderscoreESW_SW_EEEEENS4_13SM90_TMA_LOADENS4_14ComposedLayoutINS4_7SwizzleILi3ELi4ELi3EEENS4_18smem_ptr_flag_bitsILi32EEENSQ_INS5_IJNSA_ILi8EEENSA_ILi32EEEEEENS5_IJS16_SB_EEEEEEEvNS4_8identityESZ_S1A_vS1B_EENS_8epilogue10collective6detail29Sm90TmaWarpSpecializedAdapterINS1E_15DefaultEpilogueIfSH_SH_NS1D_6thread17LinearCombinationIfLi1EffLNS1I_9ScaleType4KindE0ELNS_15FloatRoundStyleE2EfEENS1_15EpilogueDefaultEEEEEvvEEEEvNT_6ParamsE --------------------------
	.section	.nv.shared._ZN7cutlass13device_kernelINS_4gemm6kernel13GemmUniversalIN4cute5tupleIJiiiiEEENS1_10collective13CollectiveMmaINS1_34MainloopSm90TmaGmmaWarpSpecializedILi3ENS5_IJNS4_1CILi1EEESB_SB_EEENS1_35KernelTmaWarpSpecializedCooperativeEEENS5_IJNSA_ILi128EEESF_SF_EEEfNS5_IJlSB_lEEEfSH_NS4_8TiledMMAINS4_8MMA_AtomIJNS4_4SM904GMMA30MMA_64x128x8_F32TF32TF32_SS_TNILNSL_7ScaleInE1ELSN_1EEEEEENS4_6LayoutINS5_IJNSA_ILi2EEESB_SB_EEENS5_IJSB_NSA_ILi0EEEST_EEEEENS5_IJNS4_10UnderscoreESW_SW_EEEEENS4_13SM90_TMA_LOADENS4_14ComposedLayoutINS4_7SwizzleILi3ELi4ELi3EEENS4_18smem_ptr_flag_bitsILi32EEENSQ_INS5_IJNSA_ILi8EEENSA_ILi32EEEEEENS5_IJS16_SB_EEEEEEEvNS4_8identityESZ_S1A_vS1B_EENS_8epilogue10collective6detail29Sm90TmaWarpSpecializedAdapterINS1E_15DefaultEpilogueIfSH_SH_NS1D_6thread17LinearCombinationIfLi1EffLNS1I_9ScaleType4KindE0ELNS_15FloatRoundStyleE2EfEENS1_15EpilogueDefaultEEEEEvvEEEEvNT_6ParamsE,"aw",@nobits
	.sectionflags	@""
	.align	16
	.zero		1024


//--------------------- .nv.shared.reserved.0     --------------------------
	.section	.nv.shared.reserved.0,"aw",@nobits
	.weak		__nv_reservedSMEM_offset_0_alias
	.size		__nv_reservedSMEM_offset_0_alias, 0, 0
	.other		__nv_reservedSMEM_offset_0_alias,@"STO_CUDA_RESERVED_SHARED STV_DEFAULT"
__nv_reservedSMEM_offset_0_alias:
	.zero		0


//--------------------- .nv.global                --------------------------
	.section	.nv.global,"aw",@nobits
.nv.global:
	.type		_ZN40_INTERNAL_3a741431_4_k_cu_d85a3839_232734cute1_E,@object
	.size		_ZN40_INTERNAL_3a741431_4_k_cu_d85a3839_232734cute1_E,(_ZN40_INTERNAL_3a741431_4_k_cu_d85a3839_232734cuda3std3__45__cpo6cbeginE - _ZN40_INTERNAL_3a741431_4_k_cu_d85a3839_232734cute1_E)
_ZN40_INTERNAL_3a741431_4_k_cu_d85a3839_232734cute1_E:
	.zero		1
	.type		_ZN40_INTERNAL_3a741431_4_k_cu_d85a3839_232734cuda3std3__45__cpo6cbeginE,@object
	.size		_ZN40_INTERNAL_3a741431_4_k_cu_d85a3839_232734cuda3std3__45__cpo6cbeginE,(_ZN40_INTERNAL_3a741431_4_k_cu_d85a3839_232734cuda3std3__48in_placeE - _ZN40_INTERNAL_3a741431_4_k_cu_d85a3839_232734cuda3std3__45__cpo6cbeginE)
_ZN40_INTERNAL_3a741431_4_k_cu_d85a3839_232734cuda3std3__45__cpo6cbeginE:
	.zero		1
	.type		_ZN40_INTERNAL_3a741431_4_k_cu_d85a3839_232734cuda3std3__48in_placeE,@object
	.size		_ZN40_INTERNAL_3a741431_4_k_cu_d85a3839_232734cuda3std3__48in_placeE,(_ZN40_INTERNAL_3a741431_4_k_cu_d85a3839_232734cuda3std6ranges3__45__cpo9iter_moveE - _ZN40_INTERNAL_3a741431_4_k_cu_d85a3839_232734cuda3std3__48in_placeE)
_ZN40_INTERNAL_3a741431_4_k_cu_d85a3839_232734cuda3std3__48in_placeE:
	.zero		1
	.type		_ZN40_INTERNAL_3a741431_4_k_cu_d85a3839_232734cuda3std6ranges3__45__cpo9iter_moveE,@object
	.size		_ZN40_INTERNAL_3a741431_4_k_cu_d85a3839_232734cuda3std6ranges3__45__cpo9iter_moveE,(_ZN40_INTERNAL_3a741431_4_k_cu_d85a3839_232734cuda3std3__45__cpo5beginE - _ZN40_INTERNAL_3a741431_4_k_cu_d85a3839_232734cuda3std6ranges3__45__cpo9iter_moveE)
_ZN40_INTERNAL_3a741431_4_k_cu_d85a3839_232734cuda3std6ranges3__45__cpo9iter_moveE:
	.zero		1
	.type		_ZN40_INTERNAL_3a741431_4_k_cu_d85a3839_232734cuda3std3__45__cpo5beginE,@object
	.size		_ZN40_INTERNAL_3a741431_4_k_cu_d85a3839_232734cuda3std3__45__cpo5beginE,(_ZN40_INTERNAL_3a741431_4_k_cu_d85a3839_232734cuda3std3__442_GLOBAL__N__3a741431_4_k_cu_d85a3839_232736ignoreE - _ZN40_INTERNAL_3a741431_4_k_cu_d85a3839_232734cuda3std3__45__cpo5beginE)
_ZN40_INTERNAL_3a741431_4_k_cu_d85a3839_232734cuda3std3__45__cpo5beginE:
	.zero		1
	.type		_ZN40_INTERNAL_3a741431_4_k_cu_d85a3839_232734cuda3std3__442_GLOBAL__N__3a741431_4_k_cu_d85a3839_232736ignoreE,@object
	.size		_ZN40_INTERNAL_3a741431_4_k_cu_d85a3839_232734cuda3std3__442_GLOBAL__N__3a741431_4_k_cu_d85a3839_232736ignoreE,(_ZN40_INTERNAL_3a741431_4_k_cu_d85a3839_232734cute7productE - _ZN40_INTERNAL_3a741431_4_k_cu_d85a3839_232734cuda3std3__442_GLOBAL__N__3a741431_4_k_cu_d85a3839_232736ignoreE)
_ZN40_INTERNAL_3a741431_4_k_cu_d85a3839_232734cuda3std3__442_GLOBAL__N__3a741431_4_k_cu_d85a3839_232736ignoreE:
	.zero		1
	.type		_ZN40_INTERNAL_3a741431_4_k_cu_d85a3839_232734cute7productE,@object
	.size		_ZN40_INTERNAL_3a741431_4_k_cu_d85a3839_232734cute7productE,(_ZN40_INTERNAL_3a741431_4_k_cu_d85a3839_232734cuda3std3__45__cpo3endE - _ZN40_INTERNAL_3a741431_4_k_cu_d85a3839_232734cute7productE)
_ZN40_INTERNAL_3a741431_4_k_cu_d85a3839_232734cute7productE:
	.zero		1
	.type		_ZN40_INTERNAL_3a741431_4_k_cu_d85a3839_232734cuda3std3__45__cpo3endE,@object
	.size		_ZN40_INTERNAL_3a741431_4_k_cu_d85a3839_232734cuda3std3__45__cpo3endE,(_ZN40_INTERNAL_3a741431_4_k_cu_d85a3839_232734cuda3std3__419piecewise_constructE - _ZN40_INTERNAL_3a741431_4_k_cu_d85a3839_232734cuda3std3__45__cpo3endE)
_ZN40_INTERNAL_3a741431_4_k_cu_d85a3839_232734cuda3std3__45__cpo3endE:
	.zero		1
	.type		_ZN40_INTERNAL_3a741431_4_k_cu_d85a3839_232734cuda3std3__419piecewise_constructE,@object
	.size		_ZN40_INTERNAL_3a741431_4_k_cu_d85a3839_232734cuda3std3__419piecewise_constructE,(_ZN40_INTERNAL_3a741431_4_k_cu_d85a3839_232734cuda3std3__45__cpo4cendE - _ZN40_INTERNAL_3a741431_4_k_cu_d85a3839_232734cuda3std3__419piecewise_constructE)
_ZN40_INTERNAL_3a741431_4_k_cu_d85a3839_232734cuda3std3__419piecewise_constructE:
	.zero		1
	.type		_ZN40_INTERNAL_3a741431_4_k_cu_d85a3839_232734cuda3std3__45__cpo4cendE,@object
	.size		_ZN40_INTERNAL_3a741431_4_k_cu_d85a3839_232734cuda3std3__45__cpo4cendE,(_ZN40_INTERNAL_3a741431_4_k_cu_d85a3839_232734cuda3std6ranges3__45__cpo4swapE - _ZN40_INTERNAL_3a741431_4_k_cu_d85a3839_232734cuda3std3__45__cpo4cendE)
_ZN40_INTERNAL_3a741431_4_k_cu_d85a3839_232734cuda3std3__45__cpo4cendE:
	.zero		1
	.type		_ZN40_INTERNAL_3a741431_4_k_cu_d85a3839_232734cuda3std6ranges3__45__cpo4swapE,@object
	.size		_ZN40_INTERNAL_3a741431_4_k_cu_d85a3839_232734cuda3std6ranges3__45__cpo4swapE,(.L_8 - _ZN40_INTERNAL_3a741431_4_k_cu_d85a3839_232734cuda3std6ranges3__45__cpo4swapE)
_ZN40_INTERNAL_3a741431_4_k_cu_d85a3839_232734cuda3std6ranges3__45__cpo4swapE:
	.zero		1
.L_8:


//--------------------- .nv.constant0._ZN7cutlass13device_kernelINS_4gemm6kernel13GemmUniversalIN4cute5tupleIJiiiiEEENS1_10collective13CollectiveMmaINS1_34MainloopSm90TmaGmmaWarpSpecializedILi3ENS5_IJNS4_1CILi1EEESB_SB_EEENS1_35KernelTmaWarpSpecializedCooperativeEEENS5_IJNSA_ILi128EEESF_SF_EEEfNS5_IJlSB_lEEEfSH_NS4_8TiledMMAINS4_8MMA_AtomIJNS4_4SM904GMMA30MMA_64x128x8_F32TF32TF32_SS_TNILNSL_7ScaleInE1ELSN_1EEEEEENS4_6LayoutINS5_IJNSA_ILi2EEESB_SB_EEENS5_IJSB_NSA_ILi0EEEST_EEEEENS5_IJNS4_10UnderscoreESW_SW_EEEEENS4_13SM90_TMA_LOADENS4_14ComposedLayoutINS4_7SwizzleILi3ELi4ELi3EEENS4_18smem_ptr_flag_bitsILi32EEENSQ_INS5_IJNSA_ILi8EEENSA_ILi32EEEEEENS5_IJS16_SB_EEEEEEEvNS4_8identityESZ_S1A_vS1B_EENS_8epilogue10collective6detail29Sm90TmaWarpSpecializedAdapterINS1E_15DefaultEpilogueIfSH_SH_NS1D_6thread17LinearCombinationIfLi1EffLNS1I_9ScaleType4KindE0ELNS_15FloatRoundStyleE2EfEENS1_15EpilogueDefaultEEEEEvvEEEEvNT_6ParamsE --------------------------
	.section	.nv.constant0._ZN7cutlass13device_kernelINS_4gemm6kernel13GemmUniversalIN4cute5tupleIJiiiiEEENS1_10collective13CollectiveMmaINS1_34MainloopSm90TmaGmmaWarpSpecializedILi3ENS5_IJNS4_1CILi1EEESB_SB_EEENS1_35KernelTmaWarpSpecializedCooperativeEEENS5_IJNSA_ILi128EEESF_SF_EEEfNS5_IJlSB_lEEEfSH_NS4_8TiledMMAINS4_8MMA_AtomIJNS4_4SM904GMMA30MMA_64x128x8_F32TF32TF32_SS_TNILNSL_7ScaleInE1ELSN_1EEEEEENS4_6LayoutINS5_IJNSA_ILi2EEESB_SB_EEENS5_IJSB_NSA_ILi0EEEST_EEEEENS5_IJNS4_10UnderscoreESW_SW_EEEEENS4_13SM90_TMA_LOADENS4_14ComposedLayoutINS4_7SwizzleILi3ELi4ELi3EEENS4_18smem_ptr_flag_bitsILi32EEENSQ_INS5_IJNSA_ILi8EEENSA_ILi32EEEEEENS5_IJS16_SB_EEEEEEEvNS4_8identityESZ_S1A_vS1B_EENS_8epilogue10collective6detail29Sm90TmaWarpSpecializedAdapterINS1E_15DefaultEpilogueIfSH_SH_NS1D_6thread17LinearCombinationIfLi1EffLNS1I_9ScaleType4KindE0ELNS_15FloatRoundStyleE2EfEENS1_15EpilogueDefaultEEEEEvvEEEEvNT_6ParamsE,"a",@progbits
	.sectionflags	@""
	.align	4
.nv.constant0._ZN7cutlass13device_kernelINS_4gemm6kernel13GemmUniversalIN4cute5tupleIJiiiiEEENS1_10collective13CollectiveMmaINS1_34MainloopSm90TmaGmmaWarpSpecializedILi3ENS5_IJNS4_1CILi1EEESB_SB_EEENS1_35KernelTmaWarpSpecializedCooperativeEEENS5_IJNSA_ILi128EEESF_SF_EEEfNS5_IJlSB_lEEEfSH_NS4_8TiledMMAINS4_8MMA_AtomIJNS4_4SM904GMMA30MMA_64x128x8_F32TF32TF32_SS_TNILNSL_7ScaleInE1ELSN_1EEEEEENS4_6LayoutINS5_IJNSA_ILi2EEESB_SB_EEENS5_IJSB_NSA_ILi0EEEST_EEEEENS5_IJNS4_10UnderscoreESW_SW_EEEEENS4_13SM90_TMA_LOADENS4_14ComposedLayoutINS4_7SwizzleILi3ELi4ELi3EEENS4_18smem_ptr_flag_bitsILi32EEENSQ_INS5_IJNSA_ILi8EEENSA_ILi32EEEEEENS5_IJS16_SB_EEEEEEEvNS4_8identityESZ_S1A_vS1B_EENS_8epilogue10collective6detail29Sm90TmaWarpSpecializedAdapterINS1E_15DefaultEpilogueIfSH_SH_NS1D_6thread17LinearCombinationIfLi1EffLNS1I_9ScaleType4KindE0ELNS_15FloatRoundStyleE2EfEENS1_15EpilogueDefaultEEEEEvvEEEEvNT_6ParamsE:
	.zero		1664


//--------------------- SYMBOLS --------------------------

	.type		.nv.reservedSmem.offset0,@object
	.size		.nv.reservedSmem.offset0,0x4
	.type		__assertfail,@function
